//
// Generated by NVIDIA NVVM Compiler
//
// Compiler Build ID: CL-36424714
// Cuda compilation tools, release 13.0, V13.0.88
// Based on NVVM 20.0.0
//

.version 9.0
.target sm_100
.address_size 64

	// .globl	damiani_volatmeter_batch_f32

.visible .entry damiani_volatmeter_batch_f32(
	.param .u64 .ptr .align 1 damiani_volatmeter_batch_f32_param_0,
	.param .u32 damiani_volatmeter_batch_f32_param_1,
	.param .u32 damiani_volatmeter_batch_f32_param_2,
	.param .u64 .ptr .align 1 damiani_volatmeter_batch_f32_param_3,
	.param .u64 .ptr .align 1 damiani_volatmeter_batch_f32_param_4,
	.param .u64 .ptr .align 1 damiani_volatmeter_batch_f32_param_5,
	.param .u64 .ptr .align 1 damiani_volatmeter_batch_f32_param_6,
	.param .u64 .ptr .align 1 damiani_volatmeter_batch_f32_param_7,
	.param .u32 damiani_volatmeter_batch_f32_param_8,
	.param .u64 .ptr .align 1 damiani_volatmeter_batch_f32_param_9,
	.param .u64 .ptr .align 1 damiani_volatmeter_batch_f32_param_10,
	.param .u64 .ptr .align 1 damiani_volatmeter_batch_f32_param_11,
	.param .u64 .ptr .align 1 damiani_volatmeter_batch_f32_param_12
)
{
	.reg .pred 	%p<31>;
	.reg .b32 	%r<86>;
	.reg .b32 	%f<283>;
	.reg .b64 	%rd<99>;

	ld.param.u32 	%r48, [damiani_volatmeter_batch_f32_param_1];
	ld.param.u32 	%r81, [damiani_volatmeter_batch_f32_param_2];
	ld.param.u64 	%rd8, [damiani_volatmeter_batch_f32_param_3];
	ld.param.u64 	%rd9, [damiani_volatmeter_batch_f32_param_4];
	ld.param.u64 	%rd10, [damiani_volatmeter_batch_f32_param_5];
	ld.param.u64 	%rd11, [damiani_volatmeter_batch_f32_param_6];
	ld.param.u64 	%rd12, [damiani_volatmeter_batch_f32_param_7];
	ld.param.u32 	%r50, [damiani_volatmeter_batch_f32_param_8];
	mov.u32 	%r1, %ctaid.x;
	setp.ge.s32 	%p1, %r1, %r50;
	setp.lt.s32 	%p2, %r48, 1;
	or.pred  	%p3, %p2, %p1;
	@%p3 bra 	$L__BB0_18;
	cvta.to.global.u64 	%rd17, %rd8;
	cvta.to.global.u64 	%rd18, %rd9;
	cvta.to.global.u64 	%rd19, %rd10;
	cvta.to.global.u64 	%rd20, %rd11;
	cvta.to.global.u64 	%rd21, %rd12;
	mul.wide.u32 	%rd22, %r1, 4;
	add.s64 	%rd23, %rd17, %rd22;
	ld.global.nc.u32 	%r2, [%rd23];
	add.s64 	%rd24, %rd18, %rd22;
	ld.global.nc.u32 	%r3, [%rd24];
	add.s64 	%rd25, %rd19, %rd22;
	ld.global.nc.u32 	%r4, [%rd25];
	add.s64 	%rd26, %rd20, %rd22;
	ld.global.nc.u32 	%r5, [%rd26];
	add.s64 	%rd27, %rd21, %rd22;
	ld.global.nc.f32 	%f1, [%rd27];
	max.s32 	%r51, %r2, %r3;
	max.s32 	%r52, %r4, %r5;
	max.s32 	%r53, %r51, %r52;
	max.s32 	%r6, %r53, 3;
	setp.ge.s32 	%p4, %r81, %r48;
	@%p4 bra 	$L__BB0_18;
	shl.b32 	%r7, %r1, 1;
	mul.lo.s32 	%r8, %r48, %r7;
	add.s32 	%r54, %r81, %r6;
	add.s32 	%r55, %r54, -1;
	min.s32 	%r9, %r48, %r55;
	mov.u32 	%r56, %tid.x;
	setp.ne.s32 	%p5, %r56, 0;
	@%p5 bra 	$L__BB0_18;
	cvt.rn.f32.s32 	%f56, %r2;
	rcp.rn.f32 	%f2, %f56;
	cvt.rn.f32.s32 	%f57, %r4;
	rcp.rn.f32 	%f3, %f57;
	add.s32 	%r10, %r6, -1;
	max.s32 	%r58, %r3, %r5;
	add.s32 	%r11, %r58, -1;
	cvt.rn.f32.s32 	%f58, %r3;
	rcp.rn.f32 	%f4, %f58;
	cvt.rn.f32.s32 	%f59, %r5;
	rcp.rn.f32 	%f5, %f59;
	sub.s32 	%r80, %r81, %r5;
	sub.s32 	%r79, %r81, %r3;
	add.s32 	%r78, %r81, %r8;
	sub.s32 	%r77, %r81, %r48;
	neg.s32 	%r75, %r4;
	neg.s32 	%r74, %r2;
	mov.f32 	%f271, 0f7FC00000;
	mov.f32 	%f282, 0f00000000;
	mov.b32 	%r76, 1;
	mul.wide.u32 	%rd49, %r48, 4;
	mov.f32 	%f281, %f282;
	mov.f32 	%f280, %f282;
	mov.f32 	%f268, %f271;
	mov.f32 	%f262, %f282;
	mov.f32 	%f263, %f282;
	mov.f32 	%f264, %f282;
	mov.f32 	%f265, %f282;
$L__BB0_4:
	mov.f32 	%f8, %f280;
	mov.f32 	%f7, %f281;
	ld.param.u64 	%rd93, [damiani_volatmeter_batch_f32_param_11];
	mul.wide.s32 	%rd29, %r81, 4;
	add.s64 	%rd28, %rd93, %rd29;
	// begin inline asm
	ld.global.nc.f32 %f60, [%rd28];
	// end inline asm
	add.s32 	%r31, %r76, -1;
	setp.ge.s32 	%p6, %r31, %r2;
	@%p6 bra 	$L__BB0_19;
	sub.f32 	%f65, %f60, %f264;
	add.f32 	%f16, %f265, %f65;
	sub.f32 	%f66, %f16, %f265;
	sub.f32 	%f264, %f66, %f65;
	setp.eq.s32 	%p8, %r74, -1;
	cvt.rn.f32.s32 	%f67, %r2;
	div.rn.f32 	%f68, %f16, %f67;
	selp.f32 	%f268, %f68, %f268, %p8;
	mov.f32 	%f265, %f16;
	bra.uni 	$L__BB0_21;
$L__BB0_6:
	setp.lt.s32 	%p21, %r9, 0;
	setp.lt.s32 	%p22, %r48, 1;
	or.pred  	%p23, %p21, %p22;
	@%p23 bra 	$L__BB0_18;
	ld.param.u64 	%rd96, [damiani_volatmeter_batch_f32_param_12];
	cvta.to.global.u64 	%rd1, %rd96;
	add.s32 	%r60, %r48, -1;
	min.u32 	%r18, %r9, %r60;
	add.s32 	%r19, %r18, 1;
	and.b32  	%r20, %r19, 7;
	setp.lt.u32 	%p24, %r18, 7;
	mov.b32 	%r83, 0;
	@%p24 bra 	$L__BB0_10;
	and.b32  	%r83, %r19, 2147483640;
	neg.s32 	%r82, %r83;
	mul.wide.u32 	%rd53, %r8, 4;
	add.s64 	%rd54, %rd53, %rd1;
	add.s64 	%rd98, %rd54, 16;
	mad.lo.s32 	%r61, %r48, %r7, %r48;
	mul.wide.u32 	%rd55, %r61, 4;
	add.s64 	%rd56, %rd55, %rd1;
	add.s64 	%rd97, %rd56, 16;
$L__BB0_9:
	.pragma "nounroll";
	mov.b32 	%r62, 2147483647;
	st.global.u32 	[%rd98+-16], %r62;
	st.global.u32 	[%rd97+-16], %r62;
	st.global.u32 	[%rd98+-12], %r62;
	st.global.u32 	[%rd97+-12], %r62;
	st.global.u32 	[%rd98+-8], %r62;
	st.global.u32 	[%rd97+-8], %r62;
	st.global.u32 	[%rd98+-4], %r62;
	st.global.u32 	[%rd97+-4], %r62;
	st.global.u32 	[%rd98], %r62;
	st.global.u32 	[%rd97], %r62;
	st.global.u32 	[%rd98+4], %r62;
	st.global.u32 	[%rd97+4], %r62;
	st.global.u32 	[%rd98+8], %r62;
	st.global.u32 	[%rd97+8], %r62;
	st.global.u32 	[%rd98+12], %r62;
	st.global.u32 	[%rd97+12], %r62;
	add.s32 	%r82, %r82, 8;
	add.s64 	%rd98, %rd98, 32;
	add.s64 	%rd97, %rd97, 32;
	setp.ne.s32 	%p25, %r82, 0;
	@%p25 bra 	$L__BB0_9;
$L__BB0_10:
	setp.eq.s32 	%p26, %r20, 0;
	@%p26 bra 	$L__BB0_18;
	add.s32 	%r43, %r8, %r48;
	setp.lt.u32 	%p27, %r20, 4;
	@%p27 bra 	$L__BB0_13;
	add.s32 	%r63, %r83, %r8;
	mul.wide.u32 	%rd57, %r63, 4;
	add.s64 	%rd58, %rd1, %rd57;
	mov.b32 	%r64, 2147483647;
	st.global.u32 	[%rd58], %r64;
	add.s32 	%r65, %r63, %r48;
	mul.wide.u32 	%rd59, %r65, 4;
	add.s64 	%rd60, %rd1, %rd59;
	st.global.u32 	[%rd60], %r64;
	cvt.u64.u32 	%rd61, %r8;
	cvt.u64.u32 	%rd62, %r83;
	add.s64 	%rd63, %rd62, %rd61;
	shl.b64 	%rd64, %rd63, 2;
	add.s64 	%rd65, %rd1, %rd64;
	st.global.u32 	[%rd65+4], %r64;
	cvt.u64.u32 	%rd66, %r43;
	add.s64 	%rd67, %rd62, %rd66;
	shl.b64 	%rd68, %rd67, 2;
	add.s64 	%rd69, %rd1, %rd68;
	st.global.u32 	[%rd69+4], %r64;
	st.global.u32 	[%rd65+8], %r64;
	st.global.u32 	[%rd69+8], %r64;
	st.global.u32 	[%rd65+12], %r64;
	st.global.u32 	[%rd69+12], %r64;
	add.s32 	%r83, %r83, 4;
$L__BB0_13:
	and.b32  	%r66, %r19, 3;
	setp.eq.s32 	%p28, %r66, 0;
	@%p28 bra 	$L__BB0_18;
	setp.eq.s32 	%p29, %r66, 1;
	@%p29 bra 	$L__BB0_16;
	add.s32 	%r67, %r83, %r8;
	mul.wide.u32 	%rd70, %r67, 4;
	add.s64 	%rd71, %rd1, %rd70;
	mov.b32 	%r68, 2147483647;
	st.global.u32 	[%rd71], %r68;
	add.s32 	%r69, %r67, %r48;
	mul.wide.u32 	%rd72, %r69, 4;
	add.s64 	%rd73, %rd1, %rd72;
	st.global.u32 	[%rd73], %r68;
	cvt.u64.u32 	%rd74, %r8;
	cvt.u64.u32 	%rd75, %r83;
	add.s64 	%rd76, %rd75, %rd74;
	shl.b64 	%rd77, %rd76, 2;
	add.s64 	%rd78, %rd1, %rd77;
	st.global.u32 	[%rd78+4], %r68;
	cvt.u64.u32 	%rd79, %r43;
	add.s64 	%rd80, %rd75, %rd79;
	shl.b64 	%rd81, %rd80, 2;
	add.s64 	%rd82, %rd1, %rd81;
	st.global.u32 	[%rd82+4], %r68;
	add.s32 	%r83, %r83, 2;
$L__BB0_16:
	and.b32  	%r70, %r18, 1;
	setp.eq.b32 	%p30, %r70, 1;
	@%p30 bra 	$L__BB0_18;
	add.s32 	%r71, %r83, %r8;
	mul.wide.u32 	%rd83, %r71, 4;
	add.s64 	%rd84, %rd1, %rd83;
	mov.b32 	%r72, 2147483647;
	st.global.u32 	[%rd84], %r72;
	add.s32 	%r73, %r71, %r48;
	mul.wide.u32 	%rd85, %r73, 4;
	add.s64 	%rd86, %rd1, %rd85;
	st.global.u32 	[%rd86], %r72;
$L__BB0_18:
	ret;
$L__BB0_19:
	abs.f32 	%f61, %f268;
	setp.equ.f32 	%p7, %f61, 0f7F800000;
	@%p7 bra 	$L__BB0_21;
	mul.f32 	%f62, %f2, %f60;
	mov.f32 	%f63, 0f3F800000;
	sub.f32 	%f64, %f63, %f2;
	fma.rn.f32 	%f268, %f268, %f64, %f62;
$L__BB0_21:
	setp.ge.s32 	%p9, %r31, %r4;
	@%p9 bra 	$L__BB0_23;
	sub.f32 	%f73, %f60, %f262;
	add.f32 	%f23, %f263, %f73;
	sub.f32 	%f74, %f23, %f263;
	sub.f32 	%f262, %f74, %f73;
	setp.eq.s32 	%p11, %r75, -1;
	cvt.rn.f32.s32 	%f75, %r4;
	div.rn.f32 	%f76, %f23, %f75;
	selp.f32 	%f271, %f76, %f271, %p11;
	mov.f32 	%f263, %f23;
	bra.uni 	$L__BB0_25;
$L__BB0_23:
	abs.f32 	%f69, %f271;
	setp.equ.f32 	%p10, %f69, 0f7F800000;
	@%p10 bra 	$L__BB0_25;
	mul.f32 	%f70, %f3, %f60;
	mov.f32 	%f71, 0f3F800000;
	sub.f32 	%f72, %f71, %f3;
	fma.rn.f32 	%f271, %f271, %f72, %f70;
$L__BB0_25:
	setp.lt.s32 	%p12, %r31, %r10;
	mov.f32 	%f280, %f8;
	mov.f32 	%f281, %f7;
	@%p12 bra 	$L__BB0_32;
	ld.param.u64 	%rd94, [damiani_volatmeter_batch_f32_param_12];
	abs.f32 	%f77, %f271;
	setp.ne.f32 	%p13, %f77, 0f7F800000;
	setp.gt.f32 	%p14, %f271, 0f00000000;
	rcp.rn.f32 	%f78, %f271;
	selp.f32 	%f79, %f78, 0f4B000000, %p14;
	selp.f32 	%f80, %f79, 0f4B000000, %p13;
	mul.f32 	%f81, %f268, %f80;
	sub.f32 	%f82, %f8, %f282;
	fma.rn.f32 	%f280, %f82, 0f3F000000, %f81;
	mul.wide.s32 	%rd30, %r78, 4;
	cvta.to.global.u64 	%rd31, %rd94;
	add.s64 	%rd32, %rd31, %rd30;
	st.global.f32 	[%rd32], %f280;
	setp.lt.s32 	%p15, %r31, %r11;
	mov.f32 	%f281, %f8;
	mov.f32 	%f282, %f7;
	@%p15 bra 	$L__BB0_32;
	ld.param.u64 	%rd90, [damiani_volatmeter_batch_f32_param_10];
	ld.param.u64 	%rd87, [damiani_volatmeter_batch_f32_param_9];
	mul.wide.s32 	%rd33, %r81, 8;
	cvta.to.global.u64 	%rd34, %rd87;
	add.s64 	%rd35, %rd34, %rd33;
	ld.global.nc.v2.f32 	{%f32, %f31}, [%rd35];
	cvta.to.global.u64 	%rd36, %rd90;
	add.s64 	%rd37, %rd36, %rd33;
	ld.global.nc.v2.f32 	{%f34, %f33}, [%rd37];
	setp.lt.s32 	%p16, %r79, 0;
	mov.f32 	%f272, 0f00000000;
	mov.f32 	%f273, %f272;
	mov.f32 	%f274, %f272;
	mov.f32 	%f275, %f272;
	@%p16 bra 	$L__BB0_29;
	ld.param.u64 	%rd91, [damiani_volatmeter_batch_f32_param_10];
	ld.param.u64 	%rd88, [damiani_volatmeter_batch_f32_param_9];
	cvta.to.global.u64 	%rd38, %rd88;
	mul.wide.u32 	%rd39, %r79, 8;
	add.s64 	%rd40, %rd38, %rd39;
	ld.global.nc.v2.f32 	{%f272, %f273}, [%rd40];
	cvta.to.global.u64 	%rd41, %rd91;
	add.s64 	%rd42, %rd41, %rd39;
	ld.global.nc.v2.f32 	{%f275, %f274}, [%rd42];
$L__BB0_29:
	setp.lt.s32 	%p17, %r80, 0;
	mov.f32 	%f276, 0f00000000;
	mov.f32 	%f277, %f276;
	mov.f32 	%f278, %f276;
	mov.f32 	%f279, %f276;
	@%p17 bra 	$L__BB0_31;
	ld.param.u64 	%rd92, [damiani_volatmeter_batch_f32_param_10];
	ld.param.u64 	%rd89, [damiani_volatmeter_batch_f32_param_9];
	cvta.to.global.u64 	%rd43, %rd89;
	mul.wide.u32 	%rd44, %r80, 8;
	add.s64 	%rd45, %rd43, %rd44;
	ld.global.nc.v2.f32 	{%f276, %f277}, [%rd45];
	cvta.to.global.u64 	%rd46, %rd92;
	add.s64 	%rd47, %rd46, %rd44;
	ld.global.nc.v2.f32 	{%f279, %f278}, [%rd47];
$L__BB0_31:
	ld.param.u64 	%rd95, [damiani_volatmeter_batch_f32_param_12];
	neg.f32 	%f85, %f272;
	sub.f32 	%f86, %f32, %f272;
	sub.f32 	%f87, %f86, %f32;
	sub.f32 	%f88, %f86, %f87;
	sub.f32 	%f89, %f32, %f88;
	sub.f32 	%f90, %f85, %f87;
	add.f32 	%f91, %f90, %f89;
	add.f32 	%f92, %f31, %f91;
	sub.f32 	%f93, %f92, %f273;
	add.f32 	%f94, %f86, %f93;
	sub.f32 	%f95, %f94, %f86;
	sub.f32 	%f96, %f94, %f95;
	sub.f32 	%f97, %f86, %f96;
	sub.f32 	%f98, %f93, %f95;
	add.f32 	%f99, %f98, %f97;
	neg.f32 	%f100, %f275;
	sub.f32 	%f101, %f34, %f275;
	sub.f32 	%f102, %f101, %f34;
	sub.f32 	%f103, %f101, %f102;
	sub.f32 	%f104, %f34, %f103;
	sub.f32 	%f105, %f100, %f102;
	add.f32 	%f106, %f105, %f104;
	add.f32 	%f107, %f33, %f106;
	sub.f32 	%f108, %f107, %f274;
	add.f32 	%f109, %f101, %f108;
	sub.f32 	%f110, %f109, %f101;
	sub.f32 	%f111, %f109, %f110;
	sub.f32 	%f112, %f101, %f111;
	sub.f32 	%f113, %f108, %f110;
	add.f32 	%f114, %f113, %f112;
	mul.f32 	%f115, %f4, %f94;
	mul.f32 	%f116, %f4, %f99;
	add.f32 	%f117, %f115, %f116;
	sub.f32 	%f118, %f117, %f115;
	sub.f32 	%f119, %f117, %f118;
	sub.f32 	%f120, %f115, %f119;
	sub.f32 	%f121, %f116, %f118;
	add.f32 	%f122, %f121, %f120;
	mul.f32 	%f123, %f117, %f117;
	neg.f32 	%f124, %f123;
	fma.rn.f32 	%f125, %f117, %f117, %f124;
	mul.f32 	%f126, %f117, %f122;
	fma.rn.f32 	%f127, %f117, %f122, %f126;
	add.f32 	%f128, %f123, %f127;
	sub.f32 	%f129, %f128, %f123;
	sub.f32 	%f130, %f129, %f128;
	add.f32 	%f131, %f123, %f130;
	sub.f32 	%f132, %f127, %f129;
	add.f32 	%f133, %f132, %f131;
	add.f32 	%f134, %f125, %f133;
	fma.rn.f32 	%f135, %f122, %f122, %f134;
	add.f32 	%f136, %f128, %f135;
	sub.f32 	%f137, %f136, %f128;
	sub.f32 	%f138, %f137, %f136;
	add.f32 	%f139, %f128, %f138;
	sub.f32 	%f140, %f135, %f137;
	add.f32 	%f141, %f140, %f139;
	mul.f32 	%f142, %f4, %f109;
	mul.f32 	%f143, %f4, %f114;
	add.f32 	%f144, %f142, %f143;
	sub.f32 	%f145, %f144, %f142;
	sub.f32 	%f146, %f144, %f145;
	sub.f32 	%f147, %f142, %f146;
	sub.f32 	%f148, %f143, %f145;
	add.f32 	%f149, %f148, %f147;
	neg.f32 	%f150, %f136;
	sub.f32 	%f151, %f144, %f136;
	sub.f32 	%f152, %f151, %f144;
	sub.f32 	%f153, %f151, %f152;
	sub.f32 	%f154, %f144, %f153;
	sub.f32 	%f155, %f150, %f152;
	add.f32 	%f156, %f155, %f154;
	add.f32 	%f157, %f149, %f156;
	sub.f32 	%f158, %f157, %f141;
	add.f32 	%f159, %f151, %f158;
	sub.f32 	%f160, %f159, %f151;
	sub.f32 	%f161, %f159, %f160;
	sub.f32 	%f162, %f151, %f161;
	sub.f32 	%f163, %f158, %f160;
	add.f32 	%f164, %f163, %f162;
	add.f32 	%f165, %f159, %f164;
	max.f32 	%f166, %f165, 0f00000000;
	sqrt.rn.f32 	%f167, %f166;
	neg.f32 	%f168, %f276;
	sub.f32 	%f169, %f32, %f276;
	sub.f32 	%f170, %f169, %f32;
	sub.f32 	%f171, %f169, %f170;
	sub.f32 	%f172, %f32, %f171;
	sub.f32 	%f173, %f168, %f170;
	add.f32 	%f174, %f173, %f172;
	add.f32 	%f175, %f31, %f174;
	sub.f32 	%f176, %f175, %f277;
	add.f32 	%f177, %f169, %f176;
	sub.f32 	%f178, %f177, %f169;
	sub.f32 	%f179, %f177, %f178;
	sub.f32 	%f180, %f169, %f179;
	sub.f32 	%f181, %f176, %f178;
	add.f32 	%f182, %f181, %f180;
	neg.f32 	%f183, %f279;
	sub.f32 	%f184, %f34, %f279;
	sub.f32 	%f185, %f184, %f34;
	sub.f32 	%f186, %f184, %f185;
	sub.f32 	%f187, %f34, %f186;
	sub.f32 	%f188, %f183, %f185;
	add.f32 	%f189, %f188, %f187;
	add.f32 	%f190, %f33, %f189;
	sub.f32 	%f191, %f190, %f278;
	add.f32 	%f192, %f184, %f191;
	sub.f32 	%f193, %f192, %f184;
	sub.f32 	%f194, %f192, %f193;
	sub.f32 	%f195, %f184, %f194;
	sub.f32 	%f196, %f191, %f193;
	add.f32 	%f197, %f196, %f195;
	mul.f32 	%f198, %f5, %f177;
	mul.f32 	%f199, %f5, %f182;
	add.f32 	%f200, %f198, %f199;
	sub.f32 	%f201, %f200, %f198;
	sub.f32 	%f202, %f200, %f201;
	sub.f32 	%f203, %f198, %f202;
	sub.f32 	%f204, %f199, %f201;
	add.f32 	%f205, %f204, %f203;
	mul.f32 	%f206, %f200, %f200;
	neg.f32 	%f207, %f206;
	fma.rn.f32 	%f208, %f200, %f200, %f207;
	mul.f32 	%f209, %f200, %f205;
	fma.rn.f32 	%f210, %f200, %f205, %f209;
	add.f32 	%f211, %f206, %f210;
	sub.f32 	%f212, %f211, %f206;
	sub.f32 	%f213, %f212, %f211;
	add.f32 	%f214, %f206, %f213;
	sub.f32 	%f215, %f210, %f212;
	add.f32 	%f216, %f215, %f214;
	add.f32 	%f217, %f208, %f216;
	fma.rn.f32 	%f218, %f205, %f205, %f217;
	add.f32 	%f219, %f211, %f218;
	sub.f32 	%f220, %f219, %f211;
	sub.f32 	%f221, %f220, %f219;
	add.f32 	%f222, %f211, %f221;
	sub.f32 	%f223, %f218, %f220;
	add.f32 	%f224, %f223, %f222;
	mul.f32 	%f225, %f5, %f192;
	mul.f32 	%f226, %f5, %f197;
	add.f32 	%f227, %f225, %f226;
	sub.f32 	%f228, %f227, %f225;
	sub.f32 	%f229, %f227, %f228;
	sub.f32 	%f230, %f225, %f229;
	sub.f32 	%f231, %f226, %f228;
	add.f32 	%f232, %f231, %f230;
	neg.f32 	%f233, %f219;
	sub.f32 	%f234, %f227, %f219;
	sub.f32 	%f235, %f234, %f227;
	sub.f32 	%f236, %f234, %f235;
	sub.f32 	%f237, %f227, %f236;
	sub.f32 	%f238, %f233, %f235;
	add.f32 	%f239, %f238, %f237;
	add.f32 	%f240, %f232, %f239;
	sub.f32 	%f241, %f240, %f224;
	add.f32 	%f242, %f234, %f241;
	sub.f32 	%f243, %f242, %f234;
	sub.f32 	%f244, %f242, %f243;
	sub.f32 	%f245, %f234, %f244;
	sub.f32 	%f246, %f241, %f243;
	add.f32 	%f247, %f246, %f245;
	add.f32 	%f248, %f242, %f247;
	max.f32 	%f249, %f248, 0f00000000;
	sqrt.rn.f32 	%f250, %f249;
	abs.f32 	%f252, %f250;
	setp.ne.f32 	%p18, %f252, 0f7F800000;
	setp.gt.f32 	%p19, %f250, 0f00000000;
	selp.f32 	%f253, %f250, 0f34000000, %p19;
	selp.f32 	%f254, %f253, 0f34000000, %p18;
	div.rn.f32 	%f255, %f167, %f254;
	sub.f32 	%f256, %f1, %f255;
	mul.wide.s32 	%rd48, %r78, 4;
	cvta.to.global.u64 	%rd50, %rd95;
	add.s64 	%rd51, %rd50, %rd49;
	add.s64 	%rd52, %rd51, %rd48;
	st.global.f32 	[%rd52], %f256;
	mov.f32 	%f281, %f8;
	mov.f32 	%f282, %f7;
$L__BB0_32:
	add.s32 	%r81, %r81, 1;
	add.s32 	%r80, %r80, 1;
	add.s32 	%r79, %r79, 1;
	add.s32 	%r78, %r78, 1;
	add.s32 	%r77, %r77, 1;
	setp.eq.s32 	%p20, %r77, 0;
	add.s32 	%r76, %r76, 1;
	add.s32 	%r75, %r75, 1;
	add.s32 	%r74, %r74, 1;
	@%p20 bra 	$L__BB0_6;
	bra.uni 	$L__BB0_4;

}
	// .globl	damiani_volatmeter_many_series_one_param_time_major_f32
.visible .entry damiani_volatmeter_many_series_one_param_time_major_f32(
	.param .u64 .ptr .align 1 damiani_volatmeter_many_series_one_param_time_major_f32_param_0,
	.param .u64 .ptr .align 1 damiani_volatmeter_many_series_one_param_time_major_f32_param_1,
	.param .u64 .ptr .align 1 damiani_volatmeter_many_series_one_param_time_major_f32_param_2,
	.param .u32 damiani_volatmeter_many_series_one_param_time_major_f32_param_3,
	.param .u32 damiani_volatmeter_many_series_one_param_time_major_f32_param_4,
	.param .u32 damiani_volatmeter_many_series_one_param_time_major_f32_param_5,
	.param .u32 damiani_volatmeter_many_series_one_param_time_major_f32_param_6,
	.param .u32 damiani_volatmeter_many_series_one_param_time_major_f32_param_7,
	.param .u32 damiani_volatmeter_many_series_one_param_time_major_f32_param_8,
	.param .f32 damiani_volatmeter_many_series_one_param_time_major_f32_param_9,
	.param .u64 .ptr .align 1 damiani_volatmeter_many_series_one_param_time_major_f32_param_10,
	.param .u64 .ptr .align 1 damiani_volatmeter_many_series_one_param_time_major_f32_param_11,
	.param .u64 .ptr .align 1 damiani_volatmeter_many_series_one_param_time_major_f32_param_12,
	.param .u64 .ptr .align 1 damiani_volatmeter_many_series_one_param_time_major_f32_param_13
)
{
	.reg .pred 	%p<32>;
	.reg .b16 	%rs<6>;
	.reg .b32 	%r<122>;
	.reg .b32 	%f<300>;
	.reg .b64 	%rd<51>;

	ld.param.u64 	%rd4, [damiani_volatmeter_many_series_one_param_time_major_f32_param_0];
	ld.param.u32 	%r73, [damiani_volatmeter_many_series_one_param_time_major_f32_param_3];
	ld.param.u32 	%r74, [damiani_volatmeter_many_series_one_param_time_major_f32_param_4];
	ld.param.u32 	%r75, [damiani_volatmeter_many_series_one_param_time_major_f32_param_5];
	ld.param.u32 	%r76, [damiani_volatmeter_many_series_one_param_time_major_f32_param_6];
	ld.param.u32 	%r77, [damiani_volatmeter_many_series_one_param_time_major_f32_param_7];
	ld.param.u32 	%r78, [damiani_volatmeter_many_series_one_param_time_major_f32_param_8];
	ld.param.f32 	%f62, [damiani_volatmeter_many_series_one_param_time_major_f32_param_9];
	ld.param.u64 	%rd7, [damiani_volatmeter_many_series_one_param_time_major_f32_param_10];
	ld.param.u64 	%rd8, [damiani_volatmeter_many_series_one_param_time_major_f32_param_11];
	ld.param.u64 	%rd9, [damiani_volatmeter_many_series_one_param_time_major_f32_param_12];
	ld.param.u64 	%rd10, [damiani_volatmeter_many_series_one_param_time_major_f32_param_13];
	cvta.to.global.u64 	%rd1, %rd9;
	cvta.to.global.u64 	%rd2, %rd8;
	cvta.to.global.u64 	%rd3, %rd10;
	mov.u32 	%r1, %ctaid.x;
	setp.ge.s32 	%p1, %r1, %r73;
	setp.lt.s32 	%p2, %r74, 1;
	or.pred  	%p3, %p1, %p2;
	@%p3 bra 	$L__BB1_15;
	cvta.to.global.u64 	%rd11, %rd7;
	mul.wide.u32 	%rd12, %r1, 4;
	add.s64 	%rd13, %rd11, %rd12;
	ld.global.nc.u32 	%r79, [%rd13];
	max.s32 	%r2, %r79, 0;
	max.s32 	%r80, %r75, %r76;
	max.s32 	%r81, %r77, %r78;
	max.s32 	%r82, %r80, %r81;
	max.s32 	%r83, %r82, 3;
	add.s32 	%r3, %r83, -1;
	mov.u32 	%r84, %tid.x;
	setp.ne.s32 	%p4, %r84, 0;
	@%p4 bra 	$L__BB1_15;
	setp.ge.u32 	%p5, %r2, %r74;
	@%p5 bra 	$L__BB1_8;
	cvt.rn.f32.s32 	%f1, %r75;
	rcp.rn.f32 	%f2, %f1;
	cvt.rn.f32.s32 	%f3, %r77;
	rcp.rn.f32 	%f4, %f3;
	max.s32 	%r86, %r76, %r78;
	add.s32 	%r4, %r86, -1;
	cvt.rn.f32.s32 	%f65, %r76;
	rcp.rn.f32 	%f5, %f65;
	cvt.rn.f32.s32 	%f66, %r78;
	rcp.rn.f32 	%f6, %f66;
	sub.s32 	%r111, %r2, %r78;
	mad.lo.s32 	%r110, %r73, %r111, %r1;
	sub.s32 	%r109, %r2, %r76;
	mad.lo.s32 	%r108, %r73, %r109, %r1;
	sub.s32 	%r107, %r2, %r74;
	neg.s32 	%r105, %r77;
	neg.s32 	%r104, %r75;
	mul.lo.s32 	%r87, %r73, %r2;
	shl.b32 	%r88, %r87, 1;
	add.s32 	%r103, %r1, %r88;
	shl.b32 	%r13, %r73, 1;
	add.s32 	%r89, %r88, %r73;
	add.s32 	%r102, %r1, %r89;
	add.s32 	%r101, %r1, %r87;
	mov.f32 	%f275, 0f7FC00000;
	mov.b16 	%rs5, 0;
	mov.f32 	%f299, 0f00000000;
	mov.b32 	%r106, 1;
	mov.f32 	%f298, %f299;
	mov.f32 	%f297, %f299;
	mov.f32 	%f288, %f275;
	mov.f32 	%f285, %f275;
	mov.f32 	%f278, %f299;
	mov.f32 	%f279, %f299;
	mov.f32 	%f280, %f299;
	mov.f32 	%f281, %f299;
$L__BB1_4:
	mov.f32 	%f9, %f297;
	mov.f32 	%f8, %f298;
	ld.param.u64 	%rd50, [damiani_volatmeter_many_series_one_param_time_major_f32_param_2];
	ld.param.u64 	%rd49, [damiani_volatmeter_many_series_one_param_time_major_f32_param_1];
	add.s32 	%r37, %r106, -1;
	mul.wide.s32 	%rd17, %r101, 4;
	add.s64 	%rd14, %rd4, %rd17;
	// begin inline asm
	ld.global.nc.f32 %f67, [%rd14];
	// end inline asm
	add.s64 	%rd15, %rd49, %rd17;
	// begin inline asm
	ld.global.nc.f32 %f68, [%rd15];
	// end inline asm
	add.s64 	%rd16, %rd50, %rd17;
	// begin inline asm
	ld.global.nc.f32 %f69, [%rd16];
	// end inline asm
	and.b16  	%rs4, %rs5, 255;
	setp.eq.s16 	%p6, %rs4, 0;
	abs.f32 	%f71, %f69;
	setp.equ.f32 	%p7, %f71, 0f7F800000;
	or.pred  	%p8, %p6, %p7;
	mov.f32 	%f282, 0f00000000;
	@%p8 bra 	$L__BB1_6;
	sub.f32 	%f72, %f67, %f68;
	sub.f32 	%f73, %f67, %f275;
	abs.f32 	%f74, %f73;
	sub.f32 	%f75, %f68, %f275;
	abs.f32 	%f76, %f75;
	max.f32 	%f77, %f74, %f76;
	max.f32 	%f282, %f72, %f77;
$L__BB1_6:
	selp.f32 	%f275, %f275, %f69, %p7;
	selp.b16 	%rs5, %rs5, 1, %p7;
	setp.ge.s32 	%p10, %r37, %r75;
	@%p10 bra 	$L__BB1_16;
	sub.f32 	%f82, %f282, %f280;
	add.f32 	%f24, %f281, %f82;
	sub.f32 	%f83, %f24, %f281;
	sub.f32 	%f280, %f83, %f82;
	setp.eq.s32 	%p12, %r104, -1;
	div.rn.f32 	%f84, %f24, %f1;
	selp.f32 	%f285, %f84, %f285, %p12;
	mov.f32 	%f281, %f24;
	bra.uni 	$L__BB1_18;
$L__BB1_8:
	setp.lt.s32 	%p27, %r74, 1;
	@%p27 bra 	$L__BB1_15;
	shl.b32 	%r16, %r73, 1;
	add.s32 	%r91, %r3, %r2;
	min.u32 	%r92, %r74, %r91;
	add.s32 	%r93, %r74, -1;
	min.u32 	%r94, %r92, %r93;
	add.s32 	%r17, %r94, 1;
	and.b32  	%r18, %r17, 3;
	setp.lt.u32 	%p28, %r94, 3;
	mov.b32 	%r118, 0;
	@%p28 bra 	$L__BB1_12;
	and.b32  	%r118, %r17, 2147483644;
	neg.s32 	%r117, %r118;
	add.s32 	%r116, %r1, %r73;
	shl.b32 	%r22, %r73, 3;
	add.s32 	%r115, %r1, %r16;
	shl.b32 	%r95, %r73, 2;
	add.s32 	%r114, %r1, %r95;
	mad.lo.s32 	%r113, %r73, 6, %r1;
	mul.wide.u32 	%rd37, %r16, 4;
	mov.u32 	%r112, %r1;
$L__BB1_11:
	mul.wide.u32 	%rd31, %r112, 4;
	add.s64 	%rd32, %rd3, %rd31;
	mov.b32 	%r96, 2147483647;
	st.global.u32 	[%rd32], %r96;
	mul.wide.s32 	%rd33, %r116, 4;
	add.s64 	%rd34, %rd3, %rd33;
	st.global.u32 	[%rd34], %r96;
	mul.wide.u32 	%rd35, %r115, 4;
	add.s64 	%rd36, %rd3, %rd35;
	st.global.u32 	[%rd36], %r96;
	add.s64 	%rd38, %rd34, %rd37;
	st.global.u32 	[%rd38], %r96;
	mul.wide.u32 	%rd39, %r114, 4;
	add.s64 	%rd40, %rd3, %rd39;
	st.global.u32 	[%rd40], %r96;
	add.s64 	%rd41, %rd38, %rd37;
	st.global.u32 	[%rd41], %r96;
	mul.wide.u32 	%rd42, %r113, 4;
	add.s64 	%rd43, %rd3, %rd42;
	st.global.u32 	[%rd43], %r96;
	add.s64 	%rd44, %rd41, %rd37;
	st.global.u32 	[%rd44], %r96;
	add.s32 	%r117, %r117, 4;
	add.s32 	%r116, %r116, %r22;
	add.s32 	%r115, %r115, %r22;
	add.s32 	%r114, %r114, %r22;
	add.s32 	%r113, %r113, %r22;
	add.s32 	%r112, %r112, %r22;
	setp.ne.s32 	%p29, %r117, 0;
	@%p29 bra 	$L__BB1_11;
$L__BB1_12:
	setp.eq.s32 	%p30, %r18, 0;
	@%p30 bra 	$L__BB1_15;
	mul.lo.s32 	%r97, %r118, %r73;
	shl.b32 	%r98, %r97, 1;
	add.s32 	%r99, %r98, %r73;
	add.s32 	%r121, %r1, %r99;
	add.s32 	%r120, %r1, %r98;
	neg.s32 	%r119, %r18;
$L__BB1_14:
	.pragma "nounroll";
	mul.wide.u32 	%rd45, %r120, 4;
	add.s64 	%rd46, %rd3, %rd45;
	mov.b32 	%r100, 2147483647;
	st.global.u32 	[%rd46], %r100;
	mul.wide.s32 	%rd47, %r121, 4;
	add.s64 	%rd48, %rd3, %rd47;
	st.global.u32 	[%rd48], %r100;
	add.s32 	%r121, %r121, %r16;
	add.s32 	%r120, %r120, %r16;
	add.s32 	%r119, %r119, 1;
	setp.ne.s32 	%p31, %r119, 0;
	@%p31 bra 	$L__BB1_14;
$L__BB1_15:
	ret;
$L__BB1_16:
	abs.f32 	%f78, %f285;
	setp.equ.f32 	%p11, %f78, 0f7F800000;
	@%p11 bra 	$L__BB1_18;
	mul.f32 	%f79, %f2, %f282;
	mov.f32 	%f80, 0f3F800000;
	sub.f32 	%f81, %f80, %f2;
	fma.rn.f32 	%f285, %f285, %f81, %f79;
$L__BB1_18:
	setp.ge.s32 	%p13, %r37, %r77;
	@%p13 bra 	$L__BB1_20;
	sub.f32 	%f89, %f282, %f278;
	add.f32 	%f31, %f279, %f89;
	sub.f32 	%f90, %f31, %f279;
	sub.f32 	%f278, %f90, %f89;
	setp.eq.s32 	%p15, %r105, -1;
	div.rn.f32 	%f91, %f31, %f3;
	selp.f32 	%f288, %f91, %f288, %p15;
	mov.f32 	%f279, %f31;
	bra.uni 	$L__BB1_22;
$L__BB1_20:
	abs.f32 	%f85, %f288;
	setp.equ.f32 	%p14, %f85, 0f7F800000;
	@%p14 bra 	$L__BB1_22;
	mul.f32 	%f86, %f4, %f282;
	mov.f32 	%f87, 0f3F800000;
	sub.f32 	%f88, %f87, %f4;
	fma.rn.f32 	%f288, %f288, %f88, %f86;
$L__BB1_22:
	setp.lt.s32 	%p16, %r37, %r3;
	mov.f32 	%f297, %f9;
	mov.f32 	%f298, %f8;
	@%p16 bra 	$L__BB1_29;
	abs.f32 	%f92, %f288;
	setp.ne.f32 	%p17, %f92, 0f7F800000;
	setp.gt.f32 	%p18, %f288, 0f00000000;
	rcp.rn.f32 	%f93, %f288;
	selp.f32 	%f94, %f93, 0f4B000000, %p18;
	selp.f32 	%f95, %f94, 0f4B000000, %p17;
	mul.f32 	%f96, %f285, %f95;
	sub.f32 	%f97, %f9, %f299;
	fma.rn.f32 	%f297, %f97, 0f3F000000, %f96;
	mul.wide.u32 	%rd18, %r103, 4;
	add.s64 	%rd19, %rd3, %rd18;
	st.global.f32 	[%rd19], %f297;
	setp.lt.s32 	%p19, %r37, %r4;
	mov.f32 	%f298, %f9;
	mov.f32 	%f299, %f8;
	@%p19 bra 	$L__BB1_29;
	setp.gt.s32 	%p20, %r109, -1;
	selp.b32 	%r38, %r108, -1, %p20;
	setp.gt.s32 	%p21, %r111, -1;
	selp.b32 	%r39, %r110, -1, %p21;
	mul.wide.s32 	%rd20, %r101, 8;
	add.s64 	%rd21, %rd2, %rd20;
	ld.global.nc.v2.f32 	{%f40, %f39}, [%rd21];
	add.s64 	%rd22, %rd1, %rd20;
	ld.global.nc.v2.f32 	{%f42, %f41}, [%rd22];
	setp.lt.s32 	%p22, %r38, 0;
	mov.f32 	%f289, 0f00000000;
	mov.f32 	%f290, %f289;
	mov.f32 	%f291, %f289;
	mov.f32 	%f292, %f289;
	@%p22 bra 	$L__BB1_26;
	mul.wide.u32 	%rd23, %r38, 8;
	add.s64 	%rd24, %rd2, %rd23;
	ld.global.nc.v2.f32 	{%f289, %f290}, [%rd24];
	add.s64 	%rd25, %rd1, %rd23;
	ld.global.nc.v2.f32 	{%f292, %f291}, [%rd25];
$L__BB1_26:
	setp.lt.s32 	%p23, %r39, 0;
	mov.f32 	%f293, 0f00000000;
	mov.f32 	%f294, %f293;
	mov.f32 	%f295, %f293;
	mov.f32 	%f296, %f293;
	@%p23 bra 	$L__BB1_28;
	mul.wide.u32 	%rd26, %r39, 8;
	add.s64 	%rd27, %rd2, %rd26;
	ld.global.nc.v2.f32 	{%f293, %f294}, [%rd27];
	add.s64 	%rd28, %rd1, %rd26;
	ld.global.nc.v2.f32 	{%f296, %f295}, [%rd28];
$L__BB1_28:
	neg.f32 	%f100, %f289;
	sub.f32 	%f101, %f40, %f289;
	sub.f32 	%f102, %f101, %f40;
	sub.f32 	%f103, %f101, %f102;
	sub.f32 	%f104, %f40, %f103;
	sub.f32 	%f105, %f100, %f102;
	add.f32 	%f106, %f105, %f104;
	add.f32 	%f107, %f39, %f106;
	sub.f32 	%f108, %f107, %f290;
	add.f32 	%f109, %f101, %f108;
	sub.f32 	%f110, %f109, %f101;
	sub.f32 	%f111, %f109, %f110;
	sub.f32 	%f112, %f101, %f111;
	sub.f32 	%f113, %f108, %f110;
	add.f32 	%f114, %f113, %f112;
	neg.f32 	%f115, %f292;
	sub.f32 	%f116, %f42, %f292;
	sub.f32 	%f117, %f116, %f42;
	sub.f32 	%f118, %f116, %f117;
	sub.f32 	%f119, %f42, %f118;
	sub.f32 	%f120, %f115, %f117;
	add.f32 	%f121, %f120, %f119;
	add.f32 	%f122, %f41, %f121;
	sub.f32 	%f123, %f122, %f291;
	add.f32 	%f124, %f116, %f123;
	sub.f32 	%f125, %f124, %f116;
	sub.f32 	%f126, %f124, %f125;
	sub.f32 	%f127, %f116, %f126;
	sub.f32 	%f128, %f123, %f125;
	add.f32 	%f129, %f128, %f127;
	mul.f32 	%f130, %f5, %f109;
	mul.f32 	%f131, %f5, %f114;
	add.f32 	%f132, %f130, %f131;
	sub.f32 	%f133, %f132, %f130;
	sub.f32 	%f134, %f132, %f133;
	sub.f32 	%f135, %f130, %f134;
	sub.f32 	%f136, %f131, %f133;
	add.f32 	%f137, %f136, %f135;
	mul.f32 	%f138, %f132, %f132;
	neg.f32 	%f139, %f138;
	fma.rn.f32 	%f140, %f132, %f132, %f139;
	mul.f32 	%f141, %f132, %f137;
	fma.rn.f32 	%f142, %f132, %f137, %f141;
	add.f32 	%f143, %f138, %f142;
	sub.f32 	%f144, %f143, %f138;
	sub.f32 	%f145, %f144, %f143;
	add.f32 	%f146, %f138, %f145;
	sub.f32 	%f147, %f142, %f144;
	add.f32 	%f148, %f147, %f146;
	add.f32 	%f149, %f140, %f148;
	fma.rn.f32 	%f150, %f137, %f137, %f149;
	add.f32 	%f151, %f143, %f150;
	sub.f32 	%f152, %f151, %f143;
	sub.f32 	%f153, %f152, %f151;
	add.f32 	%f154, %f143, %f153;
	sub.f32 	%f155, %f150, %f152;
	add.f32 	%f156, %f155, %f154;
	mul.f32 	%f157, %f5, %f124;
	mul.f32 	%f158, %f5, %f129;
	add.f32 	%f159, %f157, %f158;
	sub.f32 	%f160, %f159, %f157;
	sub.f32 	%f161, %f159, %f160;
	sub.f32 	%f162, %f157, %f161;
	sub.f32 	%f163, %f158, %f160;
	add.f32 	%f164, %f163, %f162;
	neg.f32 	%f165, %f151;
	sub.f32 	%f166, %f159, %f151;
	sub.f32 	%f167, %f166, %f159;
	sub.f32 	%f168, %f166, %f167;
	sub.f32 	%f169, %f159, %f168;
	sub.f32 	%f170, %f165, %f167;
	add.f32 	%f171, %f170, %f169;
	add.f32 	%f172, %f164, %f171;
	sub.f32 	%f173, %f172, %f156;
	add.f32 	%f174, %f166, %f173;
	sub.f32 	%f175, %f174, %f166;
	sub.f32 	%f176, %f174, %f175;
	sub.f32 	%f177, %f166, %f176;
	sub.f32 	%f178, %f173, %f175;
	add.f32 	%f179, %f178, %f177;
	add.f32 	%f180, %f174, %f179;
	max.f32 	%f181, %f180, 0f00000000;
	sqrt.rn.f32 	%f182, %f181;
	neg.f32 	%f183, %f293;
	sub.f32 	%f184, %f40, %f293;
	sub.f32 	%f185, %f184, %f40;
	sub.f32 	%f186, %f184, %f185;
	sub.f32 	%f187, %f40, %f186;
	sub.f32 	%f188, %f183, %f185;
	add.f32 	%f189, %f188, %f187;
	add.f32 	%f190, %f39, %f189;
	sub.f32 	%f191, %f190, %f294;
	add.f32 	%f192, %f184, %f191;
	sub.f32 	%f193, %f192, %f184;
	sub.f32 	%f194, %f192, %f193;
	sub.f32 	%f195, %f184, %f194;
	sub.f32 	%f196, %f191, %f193;
	add.f32 	%f197, %f196, %f195;
	neg.f32 	%f198, %f296;
	sub.f32 	%f199, %f42, %f296;
	sub.f32 	%f200, %f199, %f42;
	sub.f32 	%f201, %f199, %f200;
	sub.f32 	%f202, %f42, %f201;
	sub.f32 	%f203, %f198, %f200;
	add.f32 	%f204, %f203, %f202;
	add.f32 	%f205, %f41, %f204;
	sub.f32 	%f206, %f205, %f295;
	add.f32 	%f207, %f199, %f206;
	sub.f32 	%f208, %f207, %f199;
	sub.f32 	%f209, %f207, %f208;
	sub.f32 	%f210, %f199, %f209;
	sub.f32 	%f211, %f206, %f208;
	add.f32 	%f212, %f211, %f210;
	mul.f32 	%f213, %f6, %f192;
	mul.f32 	%f214, %f6, %f197;
	add.f32 	%f215, %f213, %f214;
	sub.f32 	%f216, %f215, %f213;
	sub.f32 	%f217, %f215, %f216;
	sub.f32 	%f218, %f213, %f217;
	sub.f32 	%f219, %f214, %f216;
	add.f32 	%f220, %f219, %f218;
	mul.f32 	%f221, %f215, %f215;
	neg.f32 	%f222, %f221;
	fma.rn.f32 	%f223, %f215, %f215, %f222;
	mul.f32 	%f224, %f215, %f220;
	fma.rn.f32 	%f225, %f215, %f220, %f224;
	add.f32 	%f226, %f221, %f225;
	sub.f32 	%f227, %f226, %f221;
	sub.f32 	%f228, %f227, %f226;
	add.f32 	%f229, %f221, %f228;
	sub.f32 	%f230, %f225, %f227;
	add.f32 	%f231, %f230, %f229;
	add.f32 	%f232, %f223, %f231;
	fma.rn.f32 	%f233, %f220, %f220, %f232;
	add.f32 	%f234, %f226, %f233;
	sub.f32 	%f235, %f234, %f226;
	sub.f32 	%f236, %f235, %f234;
	add.f32 	%f237, %f226, %f236;
	sub.f32 	%f238, %f233, %f235;
	add.f32 	%f239, %f238, %f237;
	mul.f32 	%f240, %f6, %f207;
	mul.f32 	%f241, %f6, %f212;
	add.f32 	%f242, %f240, %f241;
	sub.f32 	%f243, %f242, %f240;
	sub.f32 	%f244, %f242, %f243;
	sub.f32 	%f245, %f240, %f244;
	sub.f32 	%f246, %f241, %f243;
	add.f32 	%f247, %f246, %f245;
	neg.f32 	%f248, %f234;
	sub.f32 	%f249, %f242, %f234;
	sub.f32 	%f250, %f249, %f242;
	sub.f32 	%f251, %f249, %f250;
	sub.f32 	%f252, %f242, %f251;
	sub.f32 	%f253, %f248, %f250;
	add.f32 	%f254, %f253, %f252;
	add.f32 	%f255, %f247, %f254;
	sub.f32 	%f256, %f255, %f239;
	add.f32 	%f257, %f249, %f256;
	sub.f32 	%f258, %f257, %f249;
	sub.f32 	%f259, %f257, %f258;
	sub.f32 	%f260, %f249, %f259;
	sub.f32 	%f261, %f256, %f258;
	add.f32 	%f262, %f261, %f260;
	add.f32 	%f263, %f257, %f262;
	max.f32 	%f264, %f263, 0f00000000;
	sqrt.rn.f32 	%f265, %f264;
	abs.f32 	%f267, %f265;
	setp.ne.f32 	%p24, %f267, 0f7F800000;
	setp.gt.f32 	%p25, %f265, 0f00000000;
	selp.f32 	%f268, %f265, 0f34000000, %p25;
	selp.f32 	%f269, %f268, 0f34000000, %p24;
	div.rn.f32 	%f270, %f182, %f269;
	sub.f32 	%f271, %f62, %f270;
	mul.wide.s32 	%rd29, %r102, 4;
	add.s64 	%rd30, %rd3, %rd29;
	st.global.f32 	[%rd30], %f271;
	mov.f32 	%f298, %f9;
	mov.f32 	%f299, %f8;
$L__BB1_29:
	add.s32 	%r111, %r111, 1;
	add.s32 	%r110, %r110, %r73;
	add.s32 	%r109, %r109, 1;
	add.s32 	%r108, %r108, %r73;
	add.s32 	%r107, %r107, 1;
	setp.eq.s32 	%p26, %r107, 0;
	add.s32 	%r106, %r106, 1;
	add.s32 	%r105, %r105, 1;
	add.s32 	%r104, %r104, 1;
	add.s32 	%r103, %r103, %r13;
	add.s32 	%r102, %r102, %r13;
	add.s32 	%r101, %r101, %r73;
	@%p26 bra 	$L__BB1_8;
	bra.uni 	$L__BB1_4;

}


// ===== COMPILED SASS (sm_100) =====

	.target	sm_100

	.elftype	@"ET_EXEC"


//--------------------- .note.nv.tkinfo           --------------------------
	.section	.note.nv.tkinfo,"",@"SHT_NOTE"
	.sectionflags	@"SHF_NOTE_NV_TKINFO"
	.tkinfo
        /*0018*/ 	.word	0x00000002
        /*0030*/ 	.string	""
        /*0030*/ 	.string	"ptxas"
        /*0030*/ 	.string	"Cuda compilation tools, release 13.0, V13.0.88"
        /*0030*/ 	.string	"Build cuda_13.0.r13.0/compiler.36424714_0"
        /*0030*/ 	.string	"-arch sm_100 -m 64 "



//--------------------- .note.nv.cuinfo           --------------------------
	.section	.note.nv.cuinfo,"",@"SHT_NOTE"
	.sectionflags	@"SHF_NOTE_NV_CUINFO"
        /*0018*/ 	.short	0x0002
        /*001a*/ 	.short	0x0064
        /*001c*/ 	.short	0x0082
	.zero		2


//--------------------- .nv.info                  --------------------------
	.section	.nv.info,"",@"SHT_CUDA_INFO"
	.align	4


	//----- nvinfo : EIATTR_REGCOUNT
	.align		4
        /*0000*/ 	.byte	0x04, 0x2f
        /*0002*/ 	.short	(.L_1 - .L_0)
	.align		4
.L_0:
        /*0004*/ 	.word	index@(damiani_volatmeter_batch_f32)
        /*0008*/ 	.word	0x00000028


	//----- nvinfo : EIATTR_FRAME_SIZE
	.align		4
.L_1:
        /*000c*/ 	.byte	0x04, 0x11
        /*000e*/ 	.short	(.L_3 - .L_2)
	.align		4
.L_2:
        /*0010*/ 	.word	index@($__internal_5_$__cuda_sm3x_div_rn_noftz_f32_slowpath)
        /*0014*/ 	.word	0x00000000


	//----- nvinfo : EIATTR_FRAME_SIZE
	.align		4
.L_3:
        /*0018*/ 	.byte	0x04, 0x11
        /*001a*/ 	.short	(.L_5 - .L_4)
	.align		4
.L_4:
        /*001c*/ 	.word	index@($__internal_4_$__cuda_sm20_sqrt_rn_f32_slowpath)
        /*0020*/ 	.word	0x00000000


	//----- nvinfo : EIATTR_FRAME_SIZE
	.align		4
.L_5:
        /*0024*/ 	.byte	0x04, 0x11
        /*0026*/ 	.short	(.L_7 - .L_6)
	.align		4
.L_6:
        /*0028*/ 	.word	index@($__internal_3_$__cuda_sm20_rcp_rn_f32_slowpath)
        /*002c*/ 	.word	0x00000000


	//----- nvinfo : EIATTR_FRAME_SIZE
	.align		4
.L_7:
        /*0030*/ 	.byte	0x04, 0x11
        /*0032*/ 	.short	(.L_9 - .L_8)
	.align		4
.L_8:
        /*0034*/ 	.word	index@(damiani_volatmeter_batch_f32)
        /*0038*/ 	.word	0x00000000


	//----- nvinfo : EIATTR_REGCOUNT
	.align		4
.L_9:
        /*003c*/ 	.byte	0x04, 0x2f
        /*003e*/ 	.short	(.L_11 - .L_10)
	.align		4
.L_10:
        /*0040*/ 	.word	index@(damiani_volatmeter_many_series_one_param_time_major_f32)
        /*0044*/ 	.word	0x00000020


	//----- nvinfo : EIATTR_FRAME_SIZE
	.align		4
.L_11:
        /*0048*/ 	.byte	0x04, 0x11
        /*004a*/ 	.short	(.L_13 - .L_12)
	.align		4
.L_12:
        /*004c*/ 	.word	index@($__internal_2_$__cuda_sm3x_div_rn_noftz_f32_slowpath)
        /*0050*/ 	.word	0x00000000


	//----- nvinfo : EIATTR_FRAME_SIZE
	.align		4
.L_13:
        /*0054*/ 	.byte	0x04, 0x11
        /*0056*/ 	.short	(.L_15 - .L_14)
	.align		4
.L_14:
        /*0058*/ 	.word	index@($__internal_1_$__cuda_sm20_sqrt_rn_f32_slowpath)
        /*005c*/ 	.word	0x00000000


	//----- nvinfo : EIATTR_FRAME_SIZE
	.align		4
.L_15:
        /*0060*/ 	.byte	0x04, 0x11
        /*0062*/ 	.short	(.L_17 - .L_16)
	.align		4
.L_16:
        /*0064*/ 	.word	index@($__internal_0_$__cuda_sm20_rcp_rn_f32_slowpath)
        /*0068*/ 	.word	0x00000000


	//----- nvinfo : EIATTR_FRAME_SIZE
	.align		4
.L_17:
        /*006c*/ 	.byte	0x04, 0x11
        /*006e*/ 	.short	(.L_19 - .L_18)
	.align		4
.L_18:
        /*0070*/ 	.word	index@(damiani_volatmeter_many_series_one_param_time_major_f32)
        /*0074*/ 	.word	0x00000000


	//----- nvinfo : EIATTR_MIN_STACK_SIZE
	.align		4
.L_19:
        /*0078*/ 	.byte	0x04, 0x12
        /*007a*/ 	.short	(.L_21 - .L_20)
	.align		4
.L_20:
        /*007c*/ 	.word	index@(damiani_volatmeter_many_series_one_param_time_major_f32)
        /*0080*/ 	.word	0x00000000


	//----- nvinfo : EIATTR_MIN_STACK_SIZE
	.align		4
.L_21:
        /*0084*/ 	.byte	0x04, 0x12
        /*0086*/ 	.short	(.L_23 - .L_22)
	.align		4
.L_22:
        /*0088*/ 	.word	index@(damiani_volatmeter_batch_f32)
        /*008c*/ 	.word	0x00000000
.L_23:


//--------------------- .nv.compat                --------------------------
	.section	.nv.compat,"",@"SHT_CUDA_COMPAT_INFO"
	.align	4
        /*0000*/ 	.byte	0x02, 0x09, 0x00, 0x00, 0x02, 0x02, 0x01, 0x00, 0x02, 0x05, 0x05, 0x00, 0x03, 0x07, 0x01, 0x01
        /*0010*/ 	.byte	0x02, 0x03, 0x00, 0x00, 0x02, 0x06, 0x01, 0x00, 0x04, 0x0b, 0x08, 0x00, 0x01, 0x00, 0x00, 0x00
        /*0020*/ 	.byte	0x00, 0x00, 0x00, 0x00


//--------------------- .nv.info.damiani_volatmeter_many_series_one_param_time_major_f32 --------------------------
	.section	.nv.info.damiani_volatmeter_many_series_one_param_time_major_f32,"",@"SHT_CUDA_INFO"
	.sectionflags	@""
	.align	4


	//----- nvinfo : EIATTR_CUDA_API_VERSION
	.align		4
        /*0000*/ 	.byte	0x04, 0x37
        /*0002*/ 	.short	(.L_25 - .L_24)
.L_24:
        /*0004*/ 	.word	0x00000082


	//----- nvinfo : EIATTR_KPARAM_INFO
	.align		4
.L_25:
        /*0008*/ 	.byte	0x04, 0x17
        /*000a*/ 	.short	(.L_27 - .L_26)
.L_26:
        /*000c*/ 	.word	0x00000000
        /*0010*/ 	.short	0x000d
        /*0012*/ 	.short	0x0050
        /*0014*/ 	.byte	0x00, 0xf5, 0x21, 0x00


	//----- nvinfo : EIATTR_KPARAM_INFO
	.align		4
.L_27:
        /*0018*/ 	.byte	0x04, 0x17
        /*001a*/ 	.short	(.L_29 - .L_28)
.L_28:
        /*001c*/ 	.word	0x00000000
        /*0020*/ 	.short	0x000c
        /*0022*/ 	.short	0x0048
        /*0024*/ 	.byte	0x00, 0xf5, 0x21, 0x00


	//----- nvinfo : EIATTR_KPARAM_INFO
	.align		4
.L_29:
        /*0028*/ 	.byte	0x04, 0x17
        /*002a*/ 	.short	(.L_31 - .L_30)
.L_30:
        /*002c*/ 	.word	0x00000000
        /*0030*/ 	.short	0x000b
        /*0032*/ 	.short	0x0040
        /*0034*/ 	.byte	0x00, 0xf5, 0x21, 0x00


	//----- nvinfo : EIATTR_KPARAM_INFO
	.align		4
.L_31:
        /*0038*/ 	.byte	0x04, 0x17
        /*003a*/ 	.short	(.L_33 - .L_32)
.L_32:
        /*003c*/ 	.word	0x00000000
        /*0040*/ 	.short	0x000a
        /*0042*/ 	.short	0x0038
        /*0044*/ 	.byte	0x00, 0xf5, 0x21, 0x00


	//----- nvinfo : EIATTR_KPARAM_INFO
	.align		4
.L_33:
        /*0048*/ 	.byte	0x04, 0x17
        /*004a*/ 	.short	(.L_35 - .L_34)
.L_34:
        /*004c*/ 	.word	0x00000000
        /*0050*/ 	.short	0x0009
        /*0052*/ 	.short	0x0030
        /*0054*/ 	.byte	0x00, 0xf0, 0x11, 0x00


	//----- nvinfo : EIATTR_KPARAM_INFO
	.align		4
.L_35:
        /*0058*/ 	.byte	0x04, 0x17
        /*005a*/ 	.short	(.L_37 - .L_36)
.L_36:
        /*005c*/ 	.word	0x00000000
        /*0060*/ 	.short	0x0008
        /*0062*/ 	.short	0x002c
        /*0064*/ 	.byte	0x00, 0xf0, 0x11, 0x00


	//----- nvinfo : EIATTR_KPARAM_INFO
	.align		4
.L_37:
        /*0068*/ 	.byte	0x04, 0x17
        /*006a*/ 	.short	(.L_39 - .L_38)
.L_38:
        /*006c*/ 	.word	0x00000000
        /*0070*/ 	.short	0x0007
        /*0072*/ 	.short	0x0028
        /*0074*/ 	.byte	0x00, 0xf0, 0x11, 0x00


	//----- nvinfo : EIATTR_KPARAM_INFO
	.align		4
.L_39:
        /*0078*/ 	.byte	0x04, 0x17
        /*007a*/ 	.short	(.L_41 - .L_40)
.L_40:
        /*007c*/ 	.word	0x00000000
        /*0080*/ 	.short	0x0006
        /*0082*/ 	.short	0x0024
        /*0084*/ 	.byte	0x00, 0xf0, 0x11, 0x00


	//----- nvinfo : EIATTR_KPARAM_INFO
	.align		4
.L_41:
        /*0088*/ 	.byte	0x04, 0x17
        /*008a*/ 	.short	(.L_43 - .L_42)
.L_42:
        /*008c*/ 	.word	0x00000000
        /*0090*/ 	.short	0x0005
        /*0092*/ 	.short	0x0020
        /*0094*/ 	.byte	0x00, 0xf0, 0x11, 0x00


	//----- nvinfo : EIATTR_KPARAM_INFO
	.align		4
.L_43:
        /*0098*/ 	.byte	0x04, 0x17
        /*009a*/ 	.short	(.L_45 - .L_44)
.L_44:
        /*009c*/ 	.word	0x00000000
        /*00a0*/ 	.short	0x0004
        /*00a2*/ 	.short	0x001c
        /*00a4*/ 	.byte	0x00, 0xf0, 0x11, 0x00


	//----- nvinfo : EIATTR_KPARAM_INFO
	.align		4
.L_45:
        /*00a8*/ 	.byte	0x04, 0x17
        /*00aa*/ 	.short	(.L_47 - .L_46)
.L_46:
        /*00ac*/ 	.word	0x00000000
        /*00b0*/ 	.short	0x0003
        /*00b2*/ 	.short	0x0018
        /*00b4*/ 	.byte	0x00, 0xf0, 0x11, 0x00


	//----- nvinfo : EIATTR_KPARAM_INFO
	.align		4
.L_47:
        /*00b8*/ 	.byte	0x04, 0x17
        /*00ba*/ 	.short	(.L_49 - .L_48)
.L_48:
        /*00bc*/ 	.word	0x00000000
        /*00c0*/ 	.short	0x0002
        /*00c2*/ 	.short	0x0010
        /*00c4*/ 	.byte	0x00, 0xf5, 0x21, 0x00


	//----- nvinfo : EIATTR_KPARAM_INFO
	.align		4
.L_49:
        /*00c8*/ 	.byte	0x04, 0x17
        /*00ca*/ 	.short	(.L_51 - .L_50)
.L_50:
        /*00cc*/ 	.word	0x00000000
        /*00d0*/ 	.short	0x0001
        /*00d2*/ 	.short	0x0008
        /*00d4*/ 	.byte	0x00, 0xf5, 0x21, 0x00


	//----- nvinfo : EIATTR_KPARAM_INFO
	.align		4
.L_51:
        /*00d8*/ 	.byte	0x04, 0x17
        /*00da*/ 	.short	(.L_53 - .L_52)
.L_52:
        /*00dc*/ 	.word	0x00000000
        /*00e0*/ 	.short	0x0000
        /*00e2*/ 	.short	0x0000
        /*00e4*/ 	.byte	0x00, 0xf5, 0x21, 0x00


	//----- nvinfo : EIATTR_SPARSE_MMA_MASK
	.align		4
.L_53:
        /*00e8*/ 	.byte	0x03, 0x50
        /*00ea*/ 	.short	0x0000


	//----- nvinfo : EIATTR_MAXREG_COUNT
	.align		4
        /*00ec*/ 	.byte	0x03, 0x1b
        /*00ee*/ 	.short	0x00ff


	//----- nvinfo : EIATTR_MERCURY_ISA_VERSION
	.align		4
        /*00f0*/ 	.byte	0x03, 0x5f
        /*00f2*/ 	.short	0x0101


	//----- nvinfo : EIATTR_VRC_CTA_INIT_COUNT
	.align		4
        /*00f4*/ 	.byte	0x02, 0x4a
	.zero		1
	.zero		1


	//----- nvinfo : EIATTR_EXIT_INSTR_OFFSETS
	.align		4
        /*00f8*/ 	.byte	0x04, 0x1c
        /*00fa*/ 	.short	(.L_55 - .L_54)


	//   ....[0]....
.L_54:
        /*00fc*/ 	.word	0x00000060


	//   ....[1]....
        /*0100*/ 	.word	0x00000120


	//   ....[2]....
        /*0104*/ 	.word	0x00001e60


	//   ....[3]....
        /*0108*/ 	.word	0x00002220


	//   ....[4]....
        /*010c*/ 	.word	0x00002330


	//----- nvinfo : EIATTR_CRS_STACK_SIZE
	.align		4
.L_55:
        /*0110*/ 	.byte	0x04, 0x1e
        /*0112*/ 	.short	(.L_57 - .L_56)
.L_56:
        /*0114*/ 	.word	0x00000000


	//----- nvinfo : EIATTR_CBANK_PARAM_SIZE
	.align		4
.L_57:
        /*0118*/ 	.byte	0x03, 0x19
        /*011a*/ 	.short	0x0058


	//----- nvinfo : EIATTR_PARAM_CBANK
	.align		4
        /*011c*/ 	.byte	0x04, 0x0a
        /*011e*/ 	.short	(.L_59 - .L_58)
	.align		4
.L_58:
        /*0120*/ 	.word	index@(.nv.constant0.damiani_volatmeter_many_series_one_param_time_major_f32)
        /*0124*/ 	.short	0x0380
        /*0126*/ 	.short	0x0058


	//----- nvinfo : EIATTR_SW_WAR
	.align		4
.L_59:
        /*0128*/ 	.byte	0x04, 0x36
        /*012a*/ 	.short	(.L_61 - .L_60)
.L_60:
        /*012c*/ 	.word	0x00000008
.L_61:


//--------------------- .nv.info.damiani_volatmeter_batch_f32 --------------------------
	.section	.nv.info.damiani_volatmeter_batch_f32,"",@"SHT_CUDA_INFO"
	.sectionflags	@""
	.align	4


	//----- nvinfo : EIATTR_CUDA_API_VERSION
	.align		4
        /*0000*/ 	.byte	0x04, 0x37
        /*0002*/ 	.short	(.L_63 - .L_62)
.L_62:
        /*0004*/ 	.word	0x00000082


	//----- nvinfo : EIATTR_KPARAM_INFO
	.align		4
.L_63:
        /*0008*/ 	.byte	0x04, 0x17
        /*000a*/ 	.short	(.L_65 - .L_64)
.L_64:
        /*000c*/ 	.word	0x00000000
        /*0010*/ 	.short	0x000c
        /*0012*/ 	.short	0x0058
        /*0014*/ 	.byte	0x00, 0xf5, 0x21, 0x00


	//----- nvinfo : EIATTR_KPARAM_INFO
	.align		4
.L_65:
        /*0018*/ 	.byte	0x04, 0x17
        /*001a*/ 	.short	(.L_67 - .L_66)
.L_66:
        /*001c*/ 	.word	0x00000000
        /*0020*/ 	.short	0x000b
        /*0022*/ 	.short	0x0050
        /*0024*/ 	.byte	0x00, 0xf5, 0x21, 0x00


	//----- nvinfo : EIATTR_KPARAM_INFO
	.align		4
.L_67:
        /*0028*/ 	.byte	0x04, 0x17
        /*002a*/ 	.short	(.L_69 - .L_68)
.L_68:
        /*002c*/ 	.word	0x00000000
        /*0030*/ 	.short	0x000a
        /*0032*/ 	.short	0x0048
        /*0034*/ 	.byte	0x00, 0xf5, 0x21, 0x00


	//----- nvinfo : EIATTR_KPARAM_INFO
	.align		4
.L_69:
        /*0038*/ 	.byte	0x04, 0x17
        /*003a*/ 	.short	(.L_71 - .L_70)
.L_70:
        /*003c*/ 	.word	0x00000000
        /*0040*/ 	.short	0x0009
        /*0042*/ 	.short	0x0040
        /*0044*/ 	.byte	0x00, 0xf5, 0x21, 0x00


	//----- nvinfo : EIATTR_KPARAM_INFO
	.align		4
.L_71:
        /*0048*/ 	.byte	0x04, 0x17
        /*004a*/ 	.short	(.L_73 - .L_72)
.L_72:
        /*004c*/ 	.word	0x00000000
        /*0050*/ 	.short	0x0008
        /*0052*/ 	.short	0x0038
        /*0054*/ 	.byte	0x00, 0xf0, 0x11, 0x00


	//----- nvinfo : EIATTR_KPARAM_INFO
	.align		4
.L_73:
        /*0058*/ 	.byte	0x04, 0x17
        /*005a*/ 	.short	(.L_75 - .L_74)
.L_74:
        /*005c*/ 	.word	0x00000000
        /*0060*/ 	.short	0x0007
        /*0062*/ 	.short	0x0030
        /*0064*/ 	.byte	0x00, 0xf5, 0x21, 0x00


	//----- nvinfo : EIATTR_KPARAM_INFO
	.align		4
.L_75:
        /*0068*/ 	.byte	0x04, 0x17
        /*006a*/ 	.short	(.L_77 - .L_76)
.L_76:
        /*006c*/ 	.word	0x00000000
        /*0070*/ 	.short	0x0006
        /*0072*/ 	.short	0x0028
        /*0074*/ 	.byte	0x00, 0xf5, 0x21, 0x00


	//----- nvinfo : EIATTR_KPARAM_INFO
	.align		4
.L_77:
        /*0078*/ 	.byte	0x04, 0x17
        /*007a*/ 	.short	(.L_79 - .L_78)
.L_78:
        /*007c*/ 	.word	0x00000000
        /*0080*/ 	.short	0x0005
        /*0082*/ 	.short	0x0020
        /*0084*/ 	.byte	0x00, 0xf5, 0x21, 0x00


	//----- nvinfo : EIATTR_KPARAM_INFO
	.align		4
.L_79:
        /*0088*/ 	.byte	0x04, 0x17
        /*008a*/ 	.short	(.L_81 - .L_80)
.L_80:
        /*008c*/ 	.word	0x00000000
        /*0090*/ 	.short	0x0004
        /*0092*/ 	.short	0x0018
        /*0094*/ 	.byte	0x00, 0xf5, 0x21, 0x00


	//----- nvinfo : EIATTR_KPARAM_INFO
	.align		4
.L_81:
        /*0098*/ 	.byte	0x04, 0x17
        /*009a*/ 	.short	(.L_83 - .L_82)
.L_82:
        /*009c*/ 	.word	0x00000000
        /*00a0*/ 	.short	0x0003
        /*00a2*/ 	.short	0x0010
        /*00a4*/ 	.byte	0x00, 0xf5, 0x21, 0x00


	//----- nvinfo : EIATTR_KPARAM_INFO
	.align		4
.L_83:
        /*00a8*/ 	.byte	0x04, 0x17
        /*00aa*/ 	.short	(.L_85 - .L_84)
.L_84:
        /*00ac*/ 	.word	0x00000000
        /*00b0*/ 	.short	0x0002
        /*00b2*/ 	.short	0x000c
        /*00b4*/ 	.byte	0x00, 0xf0, 0x11, 0x00


	//----- nvinfo : EIATTR_KPARAM_INFO
	.align		4
.L_85:
        /*00b8*/ 	.byte	0x04, 0x17
        /*00ba*/ 	.short	(.L_87 - .L_86)
.L_86:
        /*00bc*/ 	.word	0x00000000
        /*00c0*/ 	.short	0x0001
        /*00c2*/ 	.short	0x0008
        /*00c4*/ 	.byte	0x00, 0xf0, 0x11, 0x00


	//----- nvinfo : EIATTR_KPARAM_INFO
	.align		4
.L_87:
        /*00c8*/ 	.byte	0x04, 0x17
        /*00ca*/ 	.short	(.L_89 - .L_88)
.L_88:
        /*00cc*/ 	.word	0x00000000
        /*00d0*/ 	.short	0x0000
        /*00d2*/ 	.short	0x0000
        /*00d4*/ 	.byte	0x00, 0xf5, 0x21, 0x00


	//----- nvinfo : EIATTR_SPARSE_MMA_MASK
	.align		4
.L_89:
        /*00d8*/ 	.byte	0x03, 0x50
        /*00da*/ 	.short	0x0000


	//----- nvinfo : EIATTR_MAXREG_COUNT
	.align		4
        /*00dc*/ 	.byte	0x03, 0x1b
        /*00de*/ 	.short	0x00ff


	//----- nvinfo : EIATTR_MERCURY_ISA_VERSION
	.align		4
        /*00e0*/ 	.byte	0x03, 0x5f
        /*00e2*/ 	.short	0x0101


	//----- nvinfo : EIATTR_VRC_CTA_INIT_COUNT
	.align		4
        /*00e4*/ 	.byte	0x02, 0x4a
	.zero		1
	.zero		1


	//----- nvinfo : EIATTR_EXIT_INSTR_OFFSETS
	.align		4
        /*00e8*/ 	.byte	0x04, 0x1c
        /*00ea*/ 	.short	(.L_91 - .L_90)


	//   ....[0]....
.L_90:
        /*00ec*/ 	.word	0x00000070


	//   ....[1]....
        /*00f0*/ 	.word	0x000000b0


	//   ....[2]....
        /*00f4*/ 	.word	0x00000100


	//   ....[3]....
        /*00f8*/ 	.word	0x00001c20


	//   ....[4]....
        /*00fc*/ 	.word	0x00001f60


	//   ....[5]....
        /*0100*/ 	.word	0x00002130


	//   ....[6]....
        /*0104*/ 	.word	0x000022c0


	//   ....[7]....
        /*0108*/ 	.word	0x00002350


	//----- nvinfo : EIATTR_CRS_STACK_SIZE
	.align		4
.L_91:
        /*010c*/ 	.byte	0x04, 0x1e
        /*010e*/ 	.short	(.L_93 - .L_92)
.L_92:
        /*0110*/ 	.word	0x00000000


	//----- nvinfo : EIATTR_CBANK_PARAM_SIZE
	.align		4
.L_93:
        /*0114*/ 	.byte	0x03, 0x19
        /*0116*/ 	.short	0x0060


	//----- nvinfo : EIATTR_PARAM_CBANK
	.align		4
        /*0118*/ 	.byte	0x04, 0x0a
        /*011a*/ 	.short	(.L_95 - .L_94)
	.align		4
.L_94:
        /*011c*/ 	.word	index@(.nv.constant0.damiani_volatmeter_batch_f32)
        /*0120*/ 	.short	0x0380
        /*0122*/ 	.short	0x0060


	//----- nvinfo : EIATTR_SW_WAR
	.align		4
.L_95:
        /*0124*/ 	.byte	0x04, 0x36
        /*0126*/ 	.short	(.L_97 - .L_96)
.L_96:
        /*0128*/ 	.word	0x00000008
.L_97:


//--------------------- .nv.callgraph             --------------------------
	.section	.nv.callgraph,"",@"SHT_CUDA_CALLGRAPH"
	.align	4
	.sectionentsize	8
	.align		4
        /*0000*/ 	.word	0x00000000
	.align		4
        /*0004*/ 	.word	0xffffffff
	.align		4
        /*0008*/ 	.word	0x00000000
	.align		4
        /*000c*/ 	.word	0xfffffffe
	.align		4
        /*0010*/ 	.word	0x00000000
	.align		4
        /*0014*/ 	.word	0xfffffffd
	.align		4
        /*0018*/ 	.word	0x00000000
	.align		4
        /*001c*/ 	.word	0xfffffffc


//--------------------- .text.damiani_volatmeter_many_series_one_param_time_major_f32 --------------------------
	.section	.text.damiani_volatmeter_many_series_one_param_time_major_f32,"ax",@progbits
	.align	128
        .global         damiani_volatmeter_many_series_one_param_time_major_f32
        .type           damiani_volatmeter_many_series_one_param_time_major_f32,@function
        .size           damiani_volatmeter_many_series_one_param_time_major_f32,(.L_x_82 - damiani_volatmeter_many_series_one_param_time_major_f32)
        .other          damiani_volatmeter_many_series_one_param_time_major_f32,@"STO_CUDA_ENTRY STV_DEFAULT"
damiani_volatmeter_many_series_one_param_time_major_f32:
.text.damiani_volatmeter_many_series_one_param_time_major_f32:
[----:B------:R-:W-:Y:S08]  /*0000*/  LDC R1, c[0x0][0x37c] ;  /* 0x0000df00ff017b82 */ /* 0x000ff00000000800 */
[----:B------:R-:W0:Y:S01]  /*0010*/  S2UR UR7, SR_CTAID.X ;  /* 0x00000000000779c3 */ /* 0x000e220000002500 */
[----:B------:R-:W1:Y:S02]  /*0020*/  LDCU.64 UR8, c[0x0][0x398] ;  /* 0x00007300ff0877ac */ /* 0x000e640008000a00 */
[----:B-1----:R-:W-:-:S04]  /*0030*/  UISETP.GE.AND UP0, UPT, UR9, 0x1, UPT ;  /* 0x000000010900788c */ /* 0x002fc8000bf06270 */
[----:B0-----:R-:W-:-:S06]  /*0040*/  UISETP.GE.OR UP0, UPT, UR7, UR8, !UP0 ;  /* 0x000000080700728c */ /* 0x001fcc000c706670 */
[----:B------:R-:W-:-:S13]  /*0050*/  PLOP3.LUT P0, PT, PT, PT, UP0, 0x80, 0x8 ;  /* 0x000000000008781c */ /* 0x000fda0003f0f008 */
[----:B------:R-:W-:Y:S05]  /*0060*/  @P0 EXIT ;  /* 0x000000000000094d */ /* 0x000fea0003800000 */
[----:B------:R-:W0:Y:S01]  /*0070*/  LDCU.64 UR4, c[0x0][0x3b8] ;  /* 0x00007700ff0477ac */ /* 0x000e220008000a00 */
[----:B------:R-:W1:Y:S01]  /*0080*/  LDCU.64 UR28, c[0x0][0x358] ;  /* 0x00006b00ff1c77ac */ /* 0x000e620008000a00 */
[----:B0-----:R-:W-:-:S06]  /*0090*/  UIMAD.WIDE.U32 UR4, UR7, 0x4, UR4 ;  /* 0x00000004070478a5 */ /* 0x001fcc000f8e0004 */
[----:B------:R-:W-:Y:S02]  /*00a0*/  MOV R2, UR4 ;  /* 0x0000000400027c02 */ /* 0x000fe40008000f00 */
[----:B------:R-:W-:-:S05]  /*00b0*/  MOV R3, UR5 ;  /* 0x0000000500037c02 */ /* 0x000fca0008000f00 */
[----:B-1----:R-:W2:Y:S01]  /*00c0*/  LDG.E.CONSTANT R2, desc[UR28][R2.64] ;  /* 0x0000001c02027981 */ /* 0x002ea2000c1e9900 */
[----:B------:R-:W0:Y:S02]  /*00d0*/  S2R R0, SR_TID.X ;  /* 0x0000000000007919 */ /* 0x000e240000002100 */
[----:B0-----:R-:W-:Y:S02]  /*00e0*/  ISETP.NE.AND P0, PT, R0, RZ, PT ;  /* 0x000000ff0000720c */ /* 0x001fe40003f05270 */
[----:B--2---:R-:W-:-:S13]  /*00f0*/  R2UR UR10, R2 ;  /* 0x00000000020a72ca */ /* 0x004fda00000e0000 */
[----:B------:R-:W-:-:S04]  /*0100*/  UISETP.LT.AND UP0, UPT, URZ, UR10, UPT ;  /* 0x0000000aff00728c */ /* 0x000fc8000bf01270 */
[----:B------:R-:W-:Y:S01]  /*0110*/  USEL UR10, URZ, UR10, !UP0 ;  /* 0x0000000aff0a7287 */ /* 0x000fe2000c000000 */
[----:B------:R-:W-:Y:S11]  /*0120*/  @P0 EXIT ;  /* 0x000000000000094d */ /* 0x000ff60003800000 */
[----:B------:R-:W0:Y:S08]  /*0130*/  LDC.64 R2, c[0x0][0x3a8] ;  /* 0x0000ea00ff027b82 */ /* 0x000e300000000a00 */
[----:B------:R-:W1:Y:S01]  /*0140*/  LDC.64 R4, c[0x0][0x3a0] ;  /* 0x0000e800ff047b82 */ /* 0x000e620000000a00 */
[----:B0-----:R-:W-:-:S04]  /*0150*/  VIMNMX R0, PT, PT, R2, R3, !PT ;  /* 0x0000000302007248 */ /* 0x001fc80007fe0100 */
[----:B-1----:R-:W-:-:S04]  /*0160*/  VIMNMX3 R0, R4, R5, R0, !PT ;  /* 0x000000050400720f */ /* 0x002fc80007800100 */
[----:B------:R-:W-:-:S13]  /*0170*/  R2UR UR4, R0 ;  /* 0x00000000000472ca */ /* 0x000fda00000e0000 */
[----:B------:R-:W-:-:S04]  /*0180*/  UISETP.LT.AND UP0, UPT, UR4, 0x3, UPT ;  /* 0x000000030400788c */ /* 0x000fc8000bf01270 */
[----:B------:R-:W-:Y:S02]  /*0190*/  USEL UR11, UR4, 0x3, !UP0 ;  /* 0x00000003040b7887 */ /* 0x000fe4000c000000 */
[----:B------:R-:W-:Y:S02]  /*01a0*/  UISETP.GE.U32.AND UP0, UPT, UR10, UR9, UPT ;  /* 0x000000090a00728c */ /* 0x000fe4000bf06070 */
[----:B------:R-:W-:-:S07]  /*01b0*/  UIADD3 UR11, UPT, UPT, UR11, -0x1, URZ ;  /* 0xffffffff0b0b7890 */ /* 0x000fce000fffe0ff */
[----:B------:R-:W-:Y:S05]  /*01c0*/  BRA.U UP0, `(.L_x_0) ;  /* 0x0000001d001c7547 */ /* 0x000fea000b800000 */
[----:B------:R-:W-:-:S04]  /*01d0*/  I2FP.F32.S32 R0, R4 ;  /* 0x0000000400007245 */ /* 0x000fc80000201400 */
[----:B------:R-:W-:-:S04]  /*01e0*/  IADD3 R2, PT, PT, R0, 0x1800000, RZ ;  /* 0x0180000000027810 */ /* 0x000fc80007ffe0ff */
[----:B------:R-:W-:-:S04]  /*01f0*/  LOP3.LUT R2, R2, 0x7f800000, RZ, 0xc0, !PT ;  /* 0x7f80000002027812 */ /* 0x000fc800078ec0ff */
[----:B------:R-:W-:-:S13]  /*0200*/  ISETP.GT.U32.AND P0, PT, R2, 0x1ffffff, PT ;  /* 0x01ffffff0200780c */ /* 0x000fda0003f04070 */
[----:B------:R-:W-:Y:S05]  /*0210*/  @P0 BRA `(.L_x_1) ;  /* 0x0000000000140947 */ /* 0x000fea0003800000 */
[----:B------:R-:W-:Y:S02]  /*0220*/  MOV R9, R0 ;  /* 0x0000000000097202 */ /* 0x000fe40000000f00 */
[----:B------:R-:W-:-:S07]  /*0230*/  MOV R12, 0x250 ;  /* 0x00000250000c7802 */ /* 0x000fce0000000f00 */
[----:B------:R-:W-:Y:S05]  /*0240*/  CALL.REL.NOINC `($__internal_0_$__cuda_sm20_rcp_rn_f32_slowpath) ;  /* 0x00000020003c7944 */ /* 0x000fea0003c00000 */
[----:B------:R-:W-:Y:S01]  /*0250*/  MOV R2, R13 ;  /* 0x0000000d00027202 */ /* 0x000fe20000000f00 */
[----:B------:R-:W-:Y:S06]  /*0260*/  BRA `(.L_x_2) ;  /* 0x0000000000107947 */ /* 0x000fec0003800000 */
.L_x_1:
[----:B------:R-:W0:Y:S02]  /*0270*/  MUFU.RCP R3, R0 ;  /* 0x0000000000037308 */ /* 0x000e240000001000 */
[----:B0-----:R-:W-:-:S04]  /*0280*/  FFMA R2, R0, R3, -1 ;  /* 0xbf80000000027423 */ /* 0x001fc80000000003 */
[----:B------:R-:W-:-:S04]  /*0290*/  FADD.FTZ R2, -R2, -RZ ;  /* 0x800000ff02027221 */ /* 0x000fc80000010100 */
[----:B------:R-:W-:-:S07]  /*02a0*/  FFMA R2, R3, R2, R3 ;  /* 0x0000000203027223 */ /* 0x000fce0000000003 */
.L_x_2:
[----:B------:R-:W0:Y:S02]  /*02b0*/  LDCU UR4, c[0x0][0x3a8] ;  /* 0x00007500ff0477ac */ /* 0x000e240008000800 */
[----:B0-----:R-:W-:-:S04]  /*02c0*/  I2FP.F32.S32 R3, UR4 ;  /* 0x0000000400037c45 */ /* 0x001fc80008201400 */
[----:B------:R-:W-:-:S04]  /*02d0*/  IADD3 R4, PT, PT, R3, 0x1800000, RZ ;  /* 0x0180000003047810 */ /* 0x000fc80007ffe0ff */
[----:B------:R-:W-:-:S04]  /*02e0*/  LOP3.LUT R4, R4, 0x7f800000, RZ, 0xc0, !PT ;  /* 0x7f80000004047812 */ /* 0x000fc800078ec0ff */
[----:B------:R-:W-:-:S13]  /*02f0*/  ISETP.GT.U32.AND P0, PT, R4, 0x1ffffff, PT ;  /* 0x01ffffff0400780c */ /* 0x000fda0003f04070 */
[----:B------:R-:W-:Y:S05]  /*0300*/  @P0 BRA `(.L_x_3) ;  /* 0x0000000000140947 */ /* 0x000fea0003800000 */
[----:B------:R-:W-:Y:S02]  /*0310*/  MOV R9, R3 ;  /* 0x0000000300097202 */ /* 0x000fe40000000f00 */
[----:B------:R-:W-:-:S07]  /*0320*/  MOV R12, 0x340 ;  /* 0x00000340000c7802 */ /* 0x000fce0000000f00 */
[----:B------:R-:W-:Y:S05]  /*0330*/  CALL.REL.NOINC `($__internal_0_$__cuda_sm20_rcp_rn_f32_slowpath) ;  /* 0x0000002000007944 */ /* 0x000fea0003c00000 */
[----:B------:R-:W-:Y:S01]  /*0340*/  IMAD.MOV.U32 R4, RZ, RZ, R13 ;  /* 0x000000ffff047224 */ /* 0x000fe200078e000d */
[----:B------:R-:W-:Y:S06]  /*0350*/  BRA `(.L_x_4) ;  /* 0x0000000000107947 */ /* 0x000fec0003800000 */
.L_x_3:
[----:B------:R-:W0:Y:S02]  /*0360*/  MUFU.RCP R4, R3 ;  /* 0x0000000300047308 */ /* 0x000e240000001000 */
[----:B0-----:R-:W-:-:S04]  /*0370*/  FFMA R5, R3, R4, -1 ;  /* 0xbf80000003057423 */ /* 0x001fc80000000004 */
[----:B------:R-:W-:-:S04]  /*0380*/  FADD.FTZ R5, -R5, -RZ ;  /* 0x800000ff05057221 */ /* 0x000fc80000010100 */
[----:B------:R-:W-:-:S07]  /*0390*/  FFMA R4, R4, R5, R4 ;  /* 0x0000000504047223 */ /* 0x000fce0000000004 */
.L_x_4:
[----:B------:R-:W0:Y:S02]  /*03a0*/  LDCU UR4, c[0x0][0x3a4] ;  /* 0x00007480ff0477ac */ /* 0x000e240008000800 */
[----:B0-----:R-:W-:-:S04]  /*03b0*/  I2FP.F32.S32 R9, UR4 ;  /* 0x0000000400097c45 */ /* 0x001fc80008201400 */
[----:B------:R-:W-:-:S04]  /*03c0*/  IADD3 R5, PT, PT, R9, 0x1800000, RZ ;  /* 0x0180000009057810 */ /* 0x000fc80007ffe0ff */
[----:B------:R-:W-:-:S04]  /*03d0*/  LOP3.LUT R5, R5, 0x7f800000, RZ, 0xc0, !PT ;  /* 0x7f80000005057812 */ /* 0x000fc800078ec0ff */
[----:B------:R-:W-:-:S13]  /*03e0*/  ISETP.GT.U32.AND P0, PT, R5, 0x1ffffff, PT ;  /* 0x01ffffff0500780c */ /* 0x000fda0003f04070 */
[----:B------:R-:W-:Y:S05]  /*03f0*/  @P0 BRA `(.L_x_5) ;  /* 0x0000000000100947 */ /* 0x000fea0003800000 */
[----:B------:R-:W-:-:S07]  /*0400*/  MOV R12, 0x420 ;  /* 0x00000420000c7802 */ /* 0x000fce0000000f00 */
[----:B------:R-:W-:Y:S05]  /*0410*/  CALL.REL.NOINC `($__internal_0_$__cuda_sm20_rcp_rn_f32_slowpath) ;  /* 0x0000001c00c87944 */ /* 0x000fea0003c00000 */
[----:B------:R-:W-:Y:S01]  /*0420*/  MOV R5, R13 ;  /* 0x0000000d00057202 */ /* 0x000fe20000000f00 */
[----:B------:R-:W-:Y:S06]  /*0430*/  BRA `(.L_x_6) ;  /* 0x0000000000107947 */ /* 0x000fec0003800000 */
.L_x_5:
[----:B------:R-:W0:Y:S02]  /*0440*/  MUFU.RCP R6, R9 ;  /* 0x0000000900067308 */ /* 0x000e240000001000 */
[----:B0-----:R-:W-:-:S04]  /*0450*/  FFMA R5, R9, R6, -1 ;  /* 0xbf80000009057423 */ /* 0x001fc80000000006 */
[----:B------:R-:W-:-:S04]  /*0460*/  FADD.FTZ R5, -R5, -RZ ;  /* 0x800000ff05057221 */ /* 0x000fc80000010100 */
[----:B------:R-:W-:-:S07]  /*0470*/  FFMA R5, R6, R5, R6 ;  /* 0x0000000506057223 */ /* 0x000fce0000000006 */
.L_x_6:
        /* <DEDUP_REMOVED lines=10> */
.L_x_7:
[----:B------:R-:W0:Y:S02]  /*0520*/  MUFU.RCP R6, R9 ;  /* 0x0000000900067308 */ /* 0x000e240000001000 */
[----:B0-----:R-:W-:-:S04]  /*0530*/  FFMA R7, R9, R6, -1 ;  /* 0xbf80000009077423 */ /* 0x001fc80000000006 */
[----:B------:R-:W-:-:S04]  /*0540*/  FADD.FTZ R7, -R7, -RZ ;  /* 0x800000ff07077221 */ /* 0x000fc80000010100 */
[----:B------:R-:W-:-:S07]  /*0550*/  FFMA R6, R6, R7, R6 ;  /* 0x0000000706067223 */ /* 0x000fce0000000006 */
.L_x_8:
[----:B------:R-:W0:Y:S01]  /*0560*/  LDCU.64 UR4, c[0x0][0x398] ;  /* 0x00007300ff0477ac */ /* 0x000e220008000a00 */
[----:B------:R-:W-:Y:S01]  /*0570*/  HFMA2 R24, -RZ, RZ, 0, 0 ;  /* 0x00000000ff187431 */ /* 0x000fe200000001ff */
[----:B------:R-:W-:Y:S01]  /*0580*/  MOV R7, 0x7fc00000 ;  /* 0x7fc0000000077802 */ /* 0x000fe20000000f00 */
[----:B------:R-:W-:Y:S01]  /*0590*/  IMAD.MOV.U32 R21, RZ, RZ, RZ ;  /* 0x000000ffff157224 */ /* 0x000fe200078e00ff */
[----:B------:R-:W1:Y:S01]  /*05a0*/  LDCU.128 UR16, c[0x0][0x3a0] ;  /* 0x00007400ff1077ac */ /* 0x000e620008000c00 */
[----:B------:R-:W-:Y:S02]  /*05b0*/  PRMT R8, RZ, 0x7610, R8 ;  /* 0x00007610ff087816 */ /* 0x000fe40000000008 */
[----:B------:R-:W-:Y:S02]  /*05c0*/  CS2R R22, SRZ ;  /* 0x0000000000167805 */ /* 0x000fe4000001ff00 */
[----:B------:R-:W-:Y:S01]  /*05d0*/  MOV R9, 0x7fc00000 ;  /* 0x7fc0000000097802 */ /* 0x000fe20000000f00 */
[----:B------:R-:W-:Y:S01]  /*05e0*/  UMOV UR38, 0x1 ;  /* 0x0000000100267882 */ /* 0x000fe20000000000 */
[----:B------:R-:W-:Y:S01]  /*05f0*/  MOV R20, 0x7fc00000 ;  /* 0x7fc0000000147802 */ /* 0x000fe20000000f00 */
[----:B------:R-:W2:Y:S01]  /*0600*/  LDCU.64 UR30, c[0x0][0x3d0] ;  /* 0x00007a00ff1e77ac */ /* 0x000ea20008000a00 */
[----:B------:R-:W3:Y:S01]  /*0610*/  LDCU UR45, c[0x0][0x3a8] ;  /* 0x00007500ff2d77ac */ /* 0x000ee20008000800 */
[----:B0-----:R-:W-:-:S02]  /*0620*/  UIADD3 UR9, UPT, UPT, UR10, -UR5, URZ ;  /* 0x800000050a097290 */ /* 0x001fc4000fffe0ff */
[----:B------:R-:W-:Y:S02]  /*0630*/  UIMAD UR5, UR10, UR4, URZ ;  /* 0x000000040a0572a4 */ /* 0x000fe4000f8e02ff */
[----:B-1----:R-:W-:Y:S02]  /*0640*/  UISETP.LT.AND UP0, UPT, UR19, UR17, UPT ;  /* 0x000000111300728c */ /* 0x002fe4000bf01270 */
[----:B------:R-:W-:Y:S02]  /*0650*/  ULEA UR6, UR5, UR4, 0x1 ;  /* 0x0000000405067291 */ /* 0x000fe4000f8e08ff */
[----:B------:R-:W-:Y:S02]  /*0660*/  UIADD3 UR27, UPT, UPT, UR10, -UR19, URZ ;  /* 0x800000130a1b7290 */ /* 0x000fe4000fffe0ff */
[----:B------:R-:W-:Y:S02]  /*0670*/  UIADD3 UR35, UPT, UPT, UR10, -UR17, URZ ;  /* 0x800000110a237290 */ /* 0x000fe4000fffe0ff */
[----:B------:R-:W-:-:S02]  /*0680*/  USEL UR8, UR19, UR17, !UP0 ;  /* 0x0000001113087287 */ /* 0x000fc4000c000000 */
[----:B------:R-:W-:Y:S02]  /*0690*/  UIADD3 UR12, UPT, UPT, -UR18, URZ, URZ ;  /* 0x000000ff120c7290 */ /* 0x000fe4000fffe1ff */
[----:B------:R-:W-:Y:S02]  /*06a0*/  UIADD3 UR13, UPT, UPT, -UR16, URZ, URZ ;  /* 0x000000ff100d7290 */ /* 0x000fe4000fffe1ff */
[----:B------:R-:W-:Y:S02]  /*06b0*/  UIMAD UR34, UR27, UR4, UR7 ;  /* 0x000000041b2272a4 */ /* 0x000fe4000f8e0207 */
[----:B------:R-:W-:Y:S02]  /*06c0*/  UIMAD UR36, UR35, UR4, UR7 ;  /* 0x00000004232472a4 */ /* 0x000fe4000f8e0207 */
[----:B------:R-:W-:Y:S02]  /*06d0*/  ULEA UR37, UR5, UR7, 0x1 ;  /* 0x0000000705257291 */ /* 0x000fe4000f8e08ff */
[----:B------:R-:W-:-:S02]  /*06e0*/  UIADD3 UR15, UPT, UPT, UR5, UR7, URZ ;  /* 0x00000007050f7290 */ /* 0x000fc4000fffe0ff */
[----:B------:R-:W-:Y:S01]  /*06f0*/  UIADD3 UR14, UPT, UPT, UR6, UR7, URZ ;  /* 0x00000007060e7290 */ /* 0x000fe2000fffe0ff */
[----:B------:R-:W-:Y:S01]  /*0700*/  UMOV UR4, URZ ;  /* 0x000000ff00047c82 */ /* 0x000fe20008000000 */
[----:B------:R-:W0:Y:S01]  /*0710*/  LDCU.64 UR32, c[0x0][0x390] ;  /* 0x00007200ff2077ac */ /* 0x000e220008000a00 */
[----:B------:R-:W1:Y:S01]  /*0720*/  LDCU UR44, c[0x0][0x3a0] ;  /* 0x00007400ff2c77ac */ /* 0x000e620008000800 */
[----:B------:R-:W4:Y:S01]  /*0730*/  LDCU UR39, c[0x0][0x3b0] ;  /* 0x00007600ff2777ac */ /* 0x000f220008000800 */
[----:B------:R-:W0:Y:S01]  /*0740*/  LDCU UR26, c[0x0][0x398] ;  /* 0x00007300ff1a77ac */ /* 0x000e220008000800 */
[----:B------:R-:W0:Y:S01]  /*0750*/  LDCU.128 UR20, c[0x0][0x380] ;  /* 0x00007000ff1477ac */ /* 0x000e220008000c00 */
[----:B------:R-:W0:Y:S01]  /*0760*/  LDCU.128 UR16, c[0x0][0x3c0] ;  /* 0x00007800ff1077ac */ /* 0x000e220008000c00 */
[----:B------:R-:W-:Y:S01]  /*0770*/  UIADD3 UR25, UPT, UPT, UR8, -0x1, URZ ;  /* 0xffffffff08197890 */ /* 0x000fe2000fffe0ff */
[----:B------:R-:W-:Y:S01]  /*0780*/  UMOV UR5, URZ ;  /* 0x000000ff00057c82 */ /* 0x000fe20008000000 */
[----:B--23--:R-:W-:-:S10]  /*0790*/  UMOV UR6, URZ ;  /* 0x000000ff00067c82 */ /* 0x00cfd40008000000 */
.L_x_23:
[----:B0-----:R-:W-:-:S06]  /*07a0*/  UIMAD.WIDE UR40, UR15, 0x4, UR32 ;  /* 0x000000040f2878a5 */ /* 0x001fcc000f8e0220 */
[----:B------:R-:W-:Y:S02]  /*07b0*/  MOV R14, UR40 ;  /* 0x00000028000e7c02 */ /* 0x000fe40008000f00 */
[----:B------:R-:W-:Y:S01]  /*07c0*/  MOV R15, UR41 ;  /* 0x00000029000f7c02 */ /* 0x000fe20008000f00 */
[----:B------:R-:W-:Y:S02]  /*07d0*/  UIMAD.WIDE UR40, UR15, 0x4, UR20 ;  /* 0x000000040f2878a5 */ /* 0x000fe4000f8e0214 */
[----:B------:R-:W-:Y:S02]  /*07e0*/  UIMAD.WIDE UR42, UR15, 0x4, UR22 ;  /* 0x000000040f2a78a5 */ /* 0x000fe4000f8e0216 */
[----:B------:R0:W2:Y:S02]  /*07f0*/  LDG.E.CONSTANT R18, desc[UR28][R14.64] ;  /* 0x0000001c0e127981 */ /* 0x0000a4000c1e9900 */
[----:B------:R-:W-:Y:S02]  /*0800*/  MOV R12, UR40 ;  /* 0x00000028000c7c02 */ /* 0x000fe40008000f00 */
[----:B-1----:R-:W-:-:S02]  /*0810*/  MOV R10, UR42 ;  /* 0x0000002a000a7c02 */ /* 0x002fc40008000f00 */
[----:B------:R-:W-:Y:S02]  /*0820*/  MOV R13, UR41 ;  /* 0x00000029000d7c02 */ /* 0x000fe40008000f00 */
[----:B------:R-:W-:-:S03]  /*0830*/  MOV R11, UR43 ;  /* 0x0000002b000b7c02 */ /* 0x000fc60008000f00 */
[----:B------:R-:W3:Y:S04]  /*0840*/  LDG.E.CONSTANT R12, desc[UR28][R12.64] ;  /* 0x0000001c0c0c7981 */ /* 0x000ee8000c1e9900 */
[----:B------:R-:W5:Y:S01]  /*0850*/  LDG.E.CONSTANT R10, desc[UR28][R10.64] ;  /* 0x0000001c0a0a7981 */ /* 0x000f62000c1e9900 */
[----:B------:R-:W-:Y:S01]  /*0860*/  LOP3.LUT P0, RZ, R8, 0xff, RZ, 0xc0, !PT ;  /* 0x000000ff08ff7812 */ /* 0x000fe2000780c0ff */
[----:B------:R-:W-:Y:S01]  /*0870*/  UIADD3 UR40, UPT, UPT, UR38, -0x1, URZ ;  /* 0xffffffff26287890 */ /* 0x000fe2000fffe0ff */
[----:B0-----:R-:W-:Y:S01]  /*0880*/  IMAD.MOV.U32 R14, RZ, RZ, RZ ;  /* 0x000000ffff0e7224 */ /* 0x001fe200078e00ff */
[----:B------:R-:W-:Y:S01]  /*0890*/  UMOV UR8, UR6 ;  /* 0x0000000600087c82 */ /* 0x000fe20008000000 */
[----:B------:R-:W-:Y:S01]  /*08a0*/  UMOV UR24, UR5 ;  /* 0x0000000500187c82 */ /* 0x000fe20008000000 */
[----:B-1----:R-:W-:Y:S01]  /*08b0*/  UISETP.GE.AND UP0, UPT, UR40, UR44, UPT ;  /* 0x0000002c2800728c */ /* 0x002fe2000bf06270 */
[----:B--2---:R-:W-:-:S02]  /*08c0*/  FSETP.EQU.OR P0, PT, |R18|, +INF , !P0 ;  /* 0x7f8000001200780b */ /* 0x004fc4000470a600 */
[----:B------:R-:W-:-:S04]  /*08d0*/  FSETP.NE.AND P1, PT, |R18|, +INF , PT ;  /* 0x7f8000001200780b */ /* 0x000fc80003f25200 */
[----:B------:R-:W-:-:S07]  /*08e0*/  SEL R8, R8, 0x1, !P1 ;  /* 0x0000000108087807 */ /* 0x000fce0004800000 */
[C-C-:B---3--:R-:W-:Y:S01]  /*08f0*/  @!P0 FADD R15, R12.reuse, -R7.reuse ;  /* 0x800000070c0f8221 */ /* 0x148fe20000000000 */
[----:B-----5:R-:W-:Y:S01]  /*0900*/  @!P0 FADD R16, R12, -R10 ;  /* 0x8000000a0c108221 */ /* 0x020fe20000000000 */
[----:B------:R-:W-:Y:S01]  /*0910*/  @!P0 FADD R17, R10, -R7 ;  /* 0x800000070a118221 */ /* 0x000fe20000000000 */
[----:B------:R-:W-:-:S04]  /*0920*/  FSEL R7, R7, R18, !P1 ;  /* 0x0000001207077208 */ /* 0x000fc80004800000 */
[----:B------:R-:W-:Y:S01]  /*0930*/  @!P0 FMNMX3 R14, |R15|, |R17|, R16, !PT ;  /* 0x400000110f0e8276 */ /* 0x000fe20007800210 */
[----:B------:R-:W-:Y:S06]  /*0940*/  BRA.U UP0, `(.L_x_9) ;  /* 0x0000000100587547 */ /* 0x000fec000b800000 */
[----:B------:R-:W0:Y:S01]  /*0950*/  MUFU.RCP R11, R0 ;  /* 0x00000000000b7308 */ /* 0x000e220000001000 */
[----:B------:R-:W-:Y:S01]  /*0960*/  FADD R23, -R23, R14 ;  /* 0x0000000e17177221 */ /* 0x000fe20000000100 */
[----:B------:R-:W-:-:S03]  /*0970*/  UISETP.NE.AND UP0, UPT, UR13, -0x1, UPT ;  /* 0xffffffff0d00788c */ /* 0x000fc6000bf05270 */
[----:B------:R-:W-:-:S04]  /*0980*/  FADD R13, R24, R23 ;  /* 0x00000017180d7221 */ /* 0x000fc80000000000 */
[----:B------:R-:W1:Y:S01]  /*0990*/  FCHK P0, R13, R0 ;  /* 0x000000000d007302 */ /* 0x000e620000000000 */
[----:B0-----:R-:W-:-:S04]  /*09a0*/  FFMA R10, -R0, R11, 1 ;  /* 0x3f800000000a7423 */ /* 0x001fc8000000010b */
[----:B------:R-:W-:Y:S01]  /*09b0*/  FFMA R12, R11, R10, R11 ;  /* 0x0000000a0b0c7223 */ /* 0x000fe2000000000b */
[----:B------:R-:W-:-:S03]  /*09c0*/  FADD R10, -R24, R13 ;  /* 0x0000000d180a7221 */ /* 0x000fc60000000100 */
[----:B------:R-:W-:Y:S01]  /*09d0*/  FFMA R11, R13, R12, RZ ;  /* 0x0000000c0d0b7223 */ /* 0x000fe200000000ff */
[----:B------:R-:W-:-:S03]  /*09e0*/  FADD R23, -R23, R10 ;  /* 0x0000000a17177221 */ /* 0x000fc60000000100 */
[----:B------:R-:W-:-:S04]  /*09f0*/  FFMA R15, -R0, R11, R13 ;  /* 0x0000000b000f7223 */ /* 0x000fc8000000010d */
[----:B------:R-:W-:Y:S01]  /*0a00*/  FFMA R11, R12, R15, R11 ;  /* 0x0000000f0c0b7223 */ /* 0x000fe2000000000b */
[----:B-1----:R-:W-:Y:S06]  /*0a10*/  @!P0 BRA `(.L_x_10) ;  /* 0x0000000000148947 */ /* 0x002fec0003800000 */
[----:B------:R-:W-:Y:S02]  /*0a20*/  MOV R12, R13 ;  /* 0x0000000d000c7202 */ /* 0x000fe40000000f00 */
[----:B------:R-:W-:Y:S02]  /*0a30*/  MOV R11, R0 ;  /* 0x00000000000b7202 */ /* 0x000fe40000000f00 */
[----:B------:R-:W-:-:S07]  /*0a40*/  MOV R17, 0xa60 ;  /* 0x00000a6000117802 */ /* 0x000fce0000000f00 */
[----:B----4-:R-:W-:Y:S05]  /*0a50*/  CALL.REL.NOINC `($__internal_2_$__cuda_sm3x_div_rn_noftz_f32_slowpath) ;  /* 0x0000001c006c7944 */ /* 0x010fea0003c00000 */
[----:B------:R-:W-:-:S07]  /*0a60*/  MOV R11, R15 ;  /* 0x0000000f000b7202 */ /* 0x000fce0000000f00 */
.L_x_10:
[----:B------:R-:W-:Y:S02]  /*0a70*/  PLOP3.LUT P0, PT, PT, PT, UP0, 0x40, 0x4 ;  /* 0x000000000004781c */ /* 0x000fe40003f0e808 */
[----:B------:R-:W-:Y:S02]  /*0a80*/  MOV R24, R13 ;  /* 0x0000000d00187202 */ /* 0x000fe40000000f00 */
[----:B------:R-:W-:Y:S01]  /*0a90*/  FSEL R20, R11, R20, P0 ;  /* 0x000000140b147208 */ /* 0x000fe20000000000 */
[----:B------:R-:W-:Y:S08]  /*0aa0*/  BRA `(.L_x_11) ;  /* 0x0000000000107947 */ /* 0x000ff00003800000 */
.L_x_9:
[----:B------:R-:W-:-:S13]  /*0ab0*/  FSETP.NE.AND P0, PT, |R20|, +INF , PT ;  /* 0x7f8000001400780b */ /* 0x000fda0003f05200 */
[----:B------:R-:W-:Y:S01]  /*0ac0*/  @P0 FMUL R11, R14, R2 ;  /* 0x000000020e0b0220 */ /* 0x000fe20000400000 */
[----:B------:R-:W-:-:S04]  /*0ad0*/  @P0 FADD R10, -R2, 1 ;  /* 0x3f800000020a0421 */ /* 0x000fc80000000100 */
[----:B------:R-:W-:-:S07]  /*0ae0*/  @P0 FFMA R20, R20, R10, R11 ;  /* 0x0000000a14140223 */ /* 0x000fce000000000b */
.L_x_11:
[----:B------:R-:W-:-:S09]  /*0af0*/  UISETP.GE.AND UP0, UPT, UR40, UR45, UPT ;  /* 0x0000002d2800728c */ /* 0x000fd2000bf06270 */
[----:B------:R-:W-:Y:S05]  /*0b00*/  BRA.U UP0, `(.L_x_12) ;  /* 0x0000000100547547 */ /* 0x000fea000b800000 */
        /* <DEDUP_REMOVED lines=14> */
[----:B------:R-:W-:-:S07]  /*0bf0*/  MOV R17, 0xc10 ;  /* 0x00000c1000117802 */ /* 0x000fce0000000f00 */
[----:B----4-:R-:W-:Y:S05]  /*0c00*/  CALL.REL.NOINC `($__internal_2_$__cuda_sm3x_div_rn_noftz_f32_slowpath) ;  /* 0x0000001c00007944 */ /* 0x010fea0003c00000 */
[----:B------:R-:W-:-:S07]  /*0c10*/  MOV R14, R15 ;  /* 0x0000000f000e7202 */ /* 0x000fce0000000f00 */
.L_x_13:
[----:B------:R-:W-:Y:S02]  /*0c20*/  PLOP3.LUT P0, PT, PT, PT, UP0, 0x40, 0x4 ;  /* 0x000000000004781c */ /* 0x000fe40003f0e808 */
[----:B------:R-:W-:Y:S02]  /*0c30*/  MOV R22, R12 ;  /* 0x0000000c00167202 */ /* 0x000fe40000000f00 */
[----:B------:R-:W-:Y:S01]  /*0c40*/  FSEL R9, R14, R9, P0 ;  /* 0x000000090e097208 */ /* 0x000fe20000000000 */
[----:B------:R-:W-:Y:S08]  /*0c50*/  BRA `(.L_x_14) ;  /* 0x0000000000107947 */ /* 0x000ff00003800000 */
.L_x_12:
[----:B------:R-:W-:-:S13]  /*0c60*/  FSETP.NE.AND P0, PT, |R9|, +INF , PT ;  /* 0x7f8000000900780b */ /* 0x000fda0003f05200 */
[----:B------:R-:W-:Y:S01]  /*0c70*/  @P0 FMUL R14, R14, R4 ;  /* 0x000000040e0e0220 */ /* 0x000fe20000400000 */
[----:B------:R-:W-:-:S04]  /*0c80*/  @P0 FADD R10, -R4, 1 ;  /* 0x3f800000040a0421 */ /* 0x000fc80000000100 */
[----:B------:R-:W-:-:S07]  /*0c90*/  @P0 FFMA R9, R9, R10, R14 ;  /* 0x0000000a09090223 */ /* 0x000fce000000000e */
.L_x_14:
[----:B------:R-:W-:-:S09]  /*0ca0*/  UISETP.GE.AND UP0, UPT, UR40, UR11, UPT ;  /* 0x0000000b2800728c */ /* 0x000fd2000bf06270 */
[----:B------:R-:W-:Y:S05]  /*0cb0*/  BRA.U !UP0, `(.L_x_15) ;  /* 0x0000001108287547 */ /* 0x000fea000b800000 */
[C---:B------:R-:W-:Y:S01]  /*0cc0*/  VIADD R10, R9.reuse, 0x1800000 ;  /* 0x01800000090a7836 */ /* 0x040fe20000000000 */
[C---:B------:R-:W-:Y:S02]  /*0cd0*/  FSETP.NE.AND P3, PT, |R9|.reuse, +INF , PT ;  /* 0x7f8000000900780b */ /* 0x040fe40003f65200 */
[----:B------:R-:W-:Y:S02]  /*0ce0*/  FSETP.GT.AND P4, PT, R9, RZ, PT ;  /* 0x000000ff0900720b */ /* 0x000fe40003f84000 */
[----:B------:R-:W-:-:S04]  /*0cf0*/  LOP3.LUT R10, R10, 0x7f800000, RZ, 0xc0, !PT ;  /* 0x7f8000000a0a7812 */ /* 0x000fc800078ec0ff */
[----:B------:R-:W-:-:S13]  /*0d00*/  ISETP.GT.U32.AND P0, PT, R10, 0x1ffffff, PT ;  /* 0x01ffffff0a00780c */ /* 0x000fda0003f04070 */
[----:B------:R-:W-:Y:S05]  /*0d10*/  @P0 BRA `(.L_x_16) ;  /* 0x0000000000100947 */ /* 0x000fea0003800000 */
[----:B------:R-:W-:-:S07]  /*0d20*/  MOV R12, 0xd40 ;  /* 0x00000d40000c7802 */ /* 0x000fce0000000f00 */
[----:B----4-:R-:W-:Y:S05]  /*0d30*/  CALL.REL.NOINC `($__internal_0_$__cuda_sm20_rcp_rn_f32_slowpath) ;  /* 0x0000001400807944 */ /* 0x010fea0003c00000 */
[----:B------:R-:W-:Y:S01]  /*0d40*/  MOV R10, R13 ;  /* 0x0000000d000a7202 */ /* 0x000fe20000000f00 */
[----:B------:R-:W-:Y:S06]  /*0d50*/  BRA `(.L_x_17) ;  /* 0x0000000000107947 */ /* 0x000fec0003800000 */
.L_x_16:
[----:B------:R-:W0:Y:S02]  /*0d60*/  MUFU.RCP R10, R9 ;  /* 0x00000009000a7308 */ /* 0x000e240000001000 */
[----:B0-----:R-:W-:-:S04]  /*0d70*/  FFMA R11, R9, R10, -1 ;  /* 0xbf800000090b7423 */ /* 0x001fc8000000000a */
[----:B------:R-:W-:-:S04]  /*0d80*/  FADD.FTZ R11, -R11, -RZ ;  /* 0x800000ff0b0b7221 */ /* 0x000fc80000010100 */
[----:B------:R-:W-:-:S07]  /*0d90*/  FFMA R10, R10, R11, R10 ;  /* 0x0000000b0a0a7223 */ /* 0x000fce000000000a */
.L_x_17:
[----:B------:R-:W-:Y:S01]  /*0da0*/  FSEL R10, R10, 8388608, P4 ;  /* 0x4b0000000a0a7808 */ /* 0x000fe20002000000 */
[----:B------:R-:W-:Y:S01]  /*0db0*/  UISETP.GE.AND UP0, UPT, UR40, UR25, UPT ;  /* 0x000000192800728c */ /* 0x000fe2000bf06270 */
[----:B------:R-:W-:Y:S01]  /*0dc0*/  MOV R12, UR4 ;  /* 0x00000004000c7c02 */ /* 0x000fe20008000f00 */
[----:B------:R-:W-:Y:S01]  /*0dd0*/  UIMAD.WIDE.U32 UR4, UR37, 0x4, UR30 ;  /* 0x00000004250478a5 */ /* 0x000fe2000f8e001e */
[----:B------:R-:W-:-:S03]  /*0de0*/  FSEL R11, R10, 8388608, P3 ;  /* 0x4b0000000a0b7808 */ /* 0x000fc60001800000 */
[----:B------:R-:W-:Y:S02]  /*0df0*/  FADD R10, -R12, UR6 ;  /* 0x000000060c0a7e21 */ /* 0x000fe40008000100 */
[----:B------:R-:W-:-:S04]  /*0e00*/  FMUL R11, R20, R11 ;  /* 0x0000000b140b7220 */ /* 0x000fc80000400000 */
[----:B------:R-:W-:Y:S01]  /*0e10*/  FFMA R10, R10, 0.5, R11 ;  /* 0x3f0000000a0a7823 */ /* 0x000fe2000000000b */
[----:B------:R-:W-:Y:S01]  /*0e20*/  MOV R11, UR5 ;  /* 0x00000005000b7c02 */ /* 0x000fe20008000f00 */
[----:B------:R-:W-:-:S03]  /*0e30*/  UMOV UR5, UR8 ;  /* 0x0000000800057c82 */ /* 0x000fc60008000000 */
[----:B------:R-:W-:Y:S02]  /*0e40*/  R2UR UR6, R10 ;  /* 0x000000000a0672ca */ /* 0x000fe400000e0000 */
[----:B------:R-:W-:Y:S01]  /*0e50*/  MOV R10, UR4 ;  /* 0x00000004000a7c02 */ /* 0x000fe20008000f00 */
[----:B------:R-:W-:-:S10]  /*0e60*/  UMOV UR4, UR24 ;  /* 0x0000001800047c82 */ /* 0x000fd40008000000 */
[----:B------:R-:W-:-:S05]  /*0e70*/  MOV R13, UR6 ;  /* 0x00000006000d7c02 */ /* 0x000fca0008000f00 */
[----:B------:R0:W-:Y:S01]  /*0e80*/  STG.E desc[UR28][R10.64], R13 ;  /* 0x0000000d0a007986 */ /* 0x0001e2000c10191c */
[----:B------:R-:W-:Y:S05]  /*0e90*/  BRA.U !UP0, `(.L_x_15) ;  /* 0x0000000d08b07547 */ /* 0x000fea000b800000 */
[----:B------:R-:W-:Y:S01]  /*0ea0*/  UISETP.GT.AND UP0, UPT, UR35, -0x1, UPT ;  /* 0xffffffff2300788c */ /* 0x000fe2000bf04270 */
[----:B------:R-:W-:Y:S01]  /*0eb0*/  CS2R R14, SRZ ;  /* 0x00000000000e7805 */ /* 0x000fe2000001ff00 */
[----:B------:R-:W-:Y:S02]  /*0ec0*/  UIMAD.WIDE UR40, UR15, 0x8, UR16 ;  /* 0x000000080f2878a5 */ /* 0x000fe4000f8e0210 */
[----:B------:R-:W-:-:S04]  /*0ed0*/  USEL UR4, UR36, 0xffffffff, UP0 ;  /* 0xffffffff24047887 */ /* 0x000fc80008000000 */
[----:B------:R-:W-:Y:S01]  /*0ee0*/  UISETP.GE.AND UP0, UPT, UR4, URZ, UPT ;  /* 0x000000ff0400728c */ /* 0x000fe2000bf06270 */
[----:B0-----:R-:W-:Y:S02]  /*0ef0*/  MOV R10, UR40 ;  /* 0x00000028000a7c02 */ /* 0x001fe40008000f00 */
[----:B------:R-:W-:-:S03]  /*0f00*/  MOV R11, UR41 ;  /* 0x00000029000b7c02 */ /* 0x000fc60008000f00 */
[----:B------:R-:W-:-:S03]  /*0f10*/  PLOP3.LUT P0, PT, PT, PT, UP0, 0x80, 0x8 ;  /* 0x000000000008781c */ /* 0x000fc60003f0f008 */
[----:B------:R-:W2:Y:S02]  /*0f20*/  LDG.E.64.CONSTANT R10, desc[UR28][R10.64] ;  /* 0x0000001c0a0a7981 */ /* 0x000ea4000c1e9b00 */
[----:B------:R-:W-:-:S06]  /*0f30*/  @UP0 UIMAD.WIDE.U32 UR42, UR4, 0x8, UR16 ;  /* 0x00000008042a08a5 */ /* 0x000fcc000f8e0010 */
[----:B------:R-:W-:Y:S01]  /*0f40*/  IMAD.U32 R26, RZ, RZ, UR42 ;  /* 0x0000002aff1a7e24 */ /* 0x000fe2000f8e00ff */
[----:B------:R-:W-:-:S05]  /*0f50*/  MOV R27, UR43 ;  /* 0x0000002b001b7c02 */ /* 0x000fca0008000f00 */
[----:B------:R-:W2:Y:S01]  /*0f60*/  @P0 LDG.E.64.CONSTANT R14, desc[UR28][R26.64] ;  /* 0x0000001c1a0e0981 */ /* 0x000ea2000c1e9b00 */
[----:B------:R-:W-:Y:S02]  /*0f70*/  UIMAD.WIDE UR40, UR15, 0x8, UR18 ;  /* 0x000000080f2878a5 */ /* 0x000fe4000f8e0212 */
[----:B------:R-:W-:Y:S01]  /*0f80*/  @UP0 UIMAD.WIDE.U32 UR4, UR4, 0x8, UR18 ;  /* 0x00000008040408a5 */ /* 0x000fe2000f8e0012 */
[----:B------:R-:W-:-:S03]  /*0f90*/  CS2R R16, SRZ ;  /* 0x0000000000107805 */ /* 0x000fc6000001ff00 */
[----:B------:R-:W-:Y:S02]  /*0fa0*/  MOV R12, UR40 ;  /* 0x00000028000c7c02 */ /* 0x000fe40008000f00 */
[----:B------:R-:W-:Y:S02]  /*0fb0*/  MOV R13, UR41 ;  /* 0x00000029000d7c02 */ /* 0x000fe40008000f00 */
[----:B------:R-:W-:Y:S02]  /*0fc0*/  MOV R18, UR4 ;  /* 0x0000000400127c02 */ /* 0x000fe40008000f00 */
[----:B------:R-:W-:Y:S02]  /*0fd0*/  MOV R19, UR5 ;  /* 0x0000000500137c02 */ /* 0x000fe40008000f00 */
[----:B------:R-:W3:Y:S04]  /*0fe0*/  LDG.E.64.CONSTANT R12, desc[UR28][R12.64] ;  /* 0x0000001c0c0c7981 */ /* 0x000ee8000c1e9b00 */
[----:B------:R0:W3:Y:S01]  /*0ff0*/  @P0 LDG.E.64.CONSTANT R16, desc[UR28][R18.64] ;  /* 0x0000001c12100981 */ /* 0x0000e2000c1e9b00 */
[----:B------:R-:W-:-:S04]  /*1000*/  UISETP.GT.AND UP0, UPT, UR27, -0x1, UPT ;  /* 0xffffffff1b00788c */ /* 0x000fc8000bf04270 */
[----:B------:R-:W-:-:S04]  /*1010*/  USEL UR4, UR34, 0xffffffff, UP0 ;  /* 0xffffffff22047887 */ /* 0x000fc80008000000 */
[----:B------:R-:W-:-:S06]  /*1020*/  UISETP.GE.AND UP0, UPT, UR4, URZ, UPT ;  /* 0x000000ff0400728c */ /* 0x000fcc000bf06270 */
[----:B------:R-:W-:-:S05]  /*1030*/  PLOP3.LUT P0, PT, PT, PT, UP0, 0x80, 0x8 ;  /* 0x000000000008781c */ /* 0x000fca0003f0f008 */
[----:B------:R-:W-:Y:S02]  /*1040*/  @UP0 UIMAD.WIDE.U32 UR40, UR4, 0x8, UR16 ;  /* 0x00000008042808a5 */ /* 0x000fe4000f8e0010 */
[----:B------:R-:W-:Y:S01]  /*1050*/  @UP0 UIMAD.WIDE.U32 UR4, UR4, 0x8, UR18 ;  /* 0x00000008040408a5 */ /* 0x000fe2000f8e0012 */
[----:B--2---:R-:W-:-:S04]  /*1060*/  FADD R25, R10, -R14 ;  /* 0x8000000e0a197221 */ /* 0x004fc80000000000 */
[----:B------:R-:W-:-:S04]  /*1070*/  FADD R28, -R10, R25 ;  /* 0x000000190a1c7221 */ /* 0x000fc80000000100 */
[----:B------:R-:W-:Y:S01]  /*1080*/  FADD R27, R25, -R28 ;  /* 0x8000001c191b7221 */ /* 0x000fe20000000000 */
[----:B------:R-:W-:-:S03]  /*1090*/  FADD R14, -R28, -R14 ;  /* 0x8000000e1c0e7221 */ /* 0x000fc60000000100 */
[----:B------:R-:W-:-:S04]  /*10a0*/  FADD R27, R10, -R27 ;  /* 0x8000001b0a1b7221 */ /* 0x000fc80000000000 */
[----:B------:R-:W-:-:S04]  /*10b0*/  FADD R14, R27, R14 ;  /* 0x0000000e1b0e7221 */ /* 0x000fc80000000000 */
[----:B------:R-:W-:-:S04]  /*10c0*/  FADD R14, R11, R14 ;  /* 0x0000000e0b0e7221 */ /* 0x000fc80000000000 */
[----:B------:R-:W-:-:S04]  /*10d0*/  FADD R14, R14, -R15 ;  /* 0x8000000f0e0e7221 */ /* 0x000fc80000000000 */
[----:B------:R-:W-:-:S04]  /*10e0*/  FADD R26, R25, R14 ;  /* 0x0000000e191a7221 */ /* 0x000fc80000000000 */
[----:B------:R-:W-:-:S04]  /*10f0*/  FADD R15, -R25, R26 ;  /* 0x0000001a190f7221 */ /* 0x000fc80000000100 */
[--C-:B0-----:R-:W-:Y:S01]  /*1100*/  FADD R18, R26, -R15.reuse ;  /* 0x8000000f1a127221 */ /* 0x101fe20000000000 */
[----:B------:R-:W-:-:S03]  /*1110*/  FADD R15, R14, -R15 ;  /* 0x8000000f0e0f7221 */ /* 0x000fc60000000000 */
[----:B------:R-:W-:-:S04]  /*1120*/  FADD R18, R25, -R18 ;  /* 0x8000001219127221 */ /* 0x000fc80000000000 */
[----:B------:R-:W-:Y:S01]  /*1130*/  FADD R14, R18, R15 ;  /* 0x0000000f120e7221 */ /* 0x000fe20000000000 */
[----:B------:R-:W-:-:S04]  /*1140*/  FMUL R15, R26, R5 ;  /* 0x000000051a0f7220 */ /* 0x000fc80000400000 */
[----:B------:R-:W-:-:S04]  /*1150*/  FFMA R18, R14, R5, R15 ;  /* 0x000000050e127223 */ /* 0x000fc8000000000f */
[----:B------:R-:W-:-:S04]  /*1160*/  FADD R19, -R15, R18 ;  /* 0x000000120f137221 */ /* 0x000fc80000000100 */
[--C-:B------:R-:W-:Y:S01]  /*1170*/  FADD R26, R18, -R19.reuse ;  /* 0x80000013121a7221 */ /* 0x100fe20000000000 */
[----:B------:R-:W-:-:S03]  /*1180*/  FFMA R14, R14, R5, -R19 ;  /* 0x000000050e0e7223 */ /* 0x000fc60000000813 */
[----:B------:R-:W-:-:S04]  /*1190*/  FADD R15, R15, -R26 ;  /* 0x8000001a0f0f7221 */ /* 0x000fc80000000000 */
[----:B------:R-:W-:-:S04]  /*11a0*/  FADD R15, R15, R14 ;  /* 0x0000000e0f0f7221 */ /* 0x000fc80000000000 */
[C---:B------:R-:W-:Y:S01]  /*11b0*/  FMUL R25, R18.reuse, R15 ;  /* 0x0000000f12197220 */ /* 0x040fe20000400000 */
[----:B------:R-:W-:-:S03]  /*11c0*/  FMUL R19, R18, R18 ;  /* 0x0000001212137220 */ /* 0x000fc60000400000 */
[----:B------:R-:W-:-:S04]  /*11d0*/  FFMA R26, R18, R15, R25 ;  /* 0x0000000f121a7223 */ /* 0x000fc80000000019 */
[----:B------:R-:W-:-:S04]  /*11e0*/  FADD R14, R19, R26 ;  /* 0x0000001a130e7221 */ /* 0x000fc80000000000 */
[----:B------:R-:W-:-:S04]  /*11f0*/  FADD R25, -R19, R14 ;  /* 0x0000000e13197221 */ /* 0x000fc80000000100 */
[--C-:B------:R-:W-:Y:S01]  /*1200*/  FADD R27, R26, -R25.reuse ;  /* 0x800000191a1b7221 */ /* 0x100fe20000000000 */
[----:B------:R-:W-:Y:S01]  /*1210*/  FADD R26, -R14, R25 ;  /* 0x000000190e1a7221 */ /* 0x000fe20000000100 */
[----:B------:R-:W-:-:S03]  /*1220*/  FFMA R18, R18, R18, -R19 ;  /* 0x0000001212127223 */ /* 0x000fc60000000813 */
[----:B------:R-:W-:Y:S01]  /*1230*/  FADD R26, R19, R26 ;  /* 0x0000001a131a7221 */ /* 0x000fe20000000000 */
[----:B---3--:R-:W-:-:S03]  /*1240*/  FADD R19, R12, -R16 ;  /* 0x800000100c137221 */ /* 0x008fc60000000000 */
[----:B------:R-:W-:Y:S01]  /*1250*/  FADD R27, R26, R27 ;  /* 0x0000001b1a1b7221 */ /* 0x000fe20000000000 */
[----:B------:R-:W-:-:S03]  /*1260*/  FADD R25, -R12, R19 ;  /* 0x000000130c197221 */ /* 0x000fc60000000100 */
[----:B------:R-:W-:Y:S01]  /*1270*/  FADD R18, R18, R27 ;  /* 0x0000001b12127221 */ /* 0x000fe20000000000 */
[----:B------:R-:W-:Y:S01]  /*1280*/  FADD R27, R19, -R25 ;  /* 0x80000019131b7221 */ /* 0x000fe20000000000 */
[----:B------:R-:W-:-:S03]  /*1290*/  FADD R16, -R25, -R16 ;  /* 0x8000001019107221 */ /* 0x000fc60000000100 */
[----:B------:R-:W-:-:S04]  /*12a0*/  FADD R27, R12, -R27 ;  /* 0x8000001b0c1b7221 */ /* 0x000fc80000000000 */
[----:B------:R-:W-:-:S04]  /*12b0*/  FADD R16, R27, R16 ;  /* 0x000000101b107221 */ /* 0x000fc80000000000 */
[----:B------:R-:W-:-:S04]  /*12c0*/  FADD R16, R13, R16 ;  /* 0x000000100d107221 */ /* 0x000fc80000000000 */
[----:B------:R-:W-:-:S04]  /*12d0*/  FADD R26, R16, -R17 ;  /* 0x80000011101a7221 */ /* 0x000fc80000000000 */
[----:B------:R-:W-:Y:S01]  /*12e0*/  FADD R16, R19, R26 ;  /* 0x0000001a13107221 */ /* 0x000fe20000000000 */
[----:B------:R-:W-:-:S03]  /*12f0*/  FFMA R17, R15, R15, R18 ;  /* 0x0000000f0f117223 */ /* 0x000fc60000000012 */
[----:B------:R-:W-:Y:S01]  /*1300*/  FADD R25, -R19, R16 ;  /* 0x0000001013197221 */ /* 0x000fe20000000100 */
[----:B------:R-:W-:-:S03]  /*1310*/  FADD R15, R14, R17 ;  /* 0x000000110e0f7221 */ /* 0x000fc60000000000 */
[--C-:B------:R-:W-:Y:S01]  /*1320*/  FADD R18, R16, -R25.reuse ;  /* 0x8000001910127221 */ /* 0x100fe20000000000 */
[----:B------:R-:W-:-:S03]  /*1330*/  FADD R25, R26, -R25 ;  /* 0x800000191a197221 */ /* 0x000fc60000000000 */
[----:B------:R-:W-:Y:S01]  /*1340*/  FADD R18, R19, -R18 ;  /* 0x8000001213127221 */ /* 0x000fe20000000000 */
[----:B------:R-:W-:Y:S01]  /*1350*/  FADD R26, -R14, R15 ;  /* 0x0000000f0e1a7221 */ /* 0x000fe20000000100 */
[----:B------:R-:W-:Y:S02]  /*1360*/  FMUL R19, R16, R5 ;  /* 0x0000000510137220 */ /* 0x000fe40000400000 */
[----:B------:R-:W-:Y:S01]  /*1370*/  FADD R18, R18, R25 ;  /* 0x0000001912127221 */ /* 0x000fe20000000000 */
[----:B------:R-:W-:-:S03]  /*1380*/  FADD R25, -R15, R26 ;  /* 0x0000001a0f197221 */ /* 0x000fc60000000100 */
[----:B------:R-:W-:Y:S01]  /*1390*/  FFMA R16, R18, R5, R19 ;  /* 0x0000000512107223 */ /* 0x000fe20000000013 */
[----:B------:R-:W-:-:S03]  /*13a0*/  FADD R14, R14, R25 ;  /* 0x000000190e0e7221 */ /* 0x000fc60000000000 */
[----:B------:R-:W-:Y:S01]  /*13b0*/  FADD R25, -R19, R16 ;  /* 0x0000001013197221 */ /* 0x000fe20000000100 */
[----:B------:R-:W-:-:S03]  /*13c0*/  FADD R17, R17, -R26 ;  /* 0x8000001a11117221 */ /* 0x000fc60000000000 */
[--C-:B------:R-:W-:Y:S01]  /*13d0*/  FADD R26, R16, -R25.reuse ;  /* 0x80000019101a7221 */ /* 0x100fe20000000000 */
[----:B------:R-:W-:-:S03]  /*13e0*/  FFMA R25, R18, R5, -R25 ;  /* 0x0000000512197223 */ /* 0x000fc60000000819 */
[----:B------:R-:W-:Y:S01]  /*13f0*/  FADD R18, R19, -R26 ;  /* 0x8000001a13127221 */ /* 0x000fe20000000000 */
[----:B------:R-:W-:-:S04]  /*1400*/  FADD R19, -R15, R16 ;  /* 0x000000100f137221 */ /* 0x000fc80000000100 */
[----:B------:R-:W-:Y:S01]  /*1410*/  FADD R26, -R16, R19 ;  /* 0x00000013101a7221 */ /* 0x000fe20000000100 */
[----:B------:R-:W-:-:S03]  /*1420*/  FADD R18, R18, R25 ;  /* 0x0000001912127221 */ /* 0x000fc60000000000 */
[--C-:B------:R-:W-:Y:S01]  /*1430*/  FADD R25, R19, -R26.reuse ;  /* 0x8000001a13197221 */ /* 0x100fe20000000000 */
[----:B------:R-:W-:-:S03]  /*1440*/  FADD R26, -R15, -R26 ;  /* 0x8000001a0f1a7221 */ /* 0x000fc60000000100 */
[----:B------:R-:W-:-:S04]  /*1450*/  FADD R25, R16, -R25 ;  /* 0x8000001910197221 */ /* 0x000fc80000000000 */
[----:B------:R-:W-:Y:S01]  /*1460*/  FADD R25, R25, R26 ;  /* 0x0000001a19197221 */ /* 0x000fe20000000000 */
[----:B------:R-:W-:-:S03]  /*1470*/  FADD R14, R14, R17 ;  /* 0x000000110e0e7221 */ /* 0x000fc60000000000 */
[----:B------:R-:W-:-:S04]  /*1480*/  FADD R25, R18, R25 ;  /* 0x0000001912197221 */ /* 0x000fc80000000000 */
[----:B------:R-:W-:-:S04]  /*1490*/  FADD R14, -R14, R25 ;  /* 0x000000190e0e7221 */ /* 0x000fc80000000100 */
[----:B------:R-:W-:-:S04]  /*14a0*/  FADD R28, R19, R14 ;  /* 0x0000000e131c7221 */ /* 0x000fc80000000000 */
[----:B------:R-:W-:-:S04]  /*14b0*/  FADD R15, -R19, R28 ;  /* 0x0000001c130f7221 */ /* 0x000fc80000000100 */
[--C-:B------:R-:W-:Y:S01]  /*14c0*/  FADD R16, R28, -R15.reuse ;  /* 0x8000000f1c107221 */ /* 0x100fe20000000000 */
[----:B------:R-:W-:-:S03]  /*14d0*/  FADD R17, R14, -R15 ;  /* 0x8000000f0e117221 */ /* 0x000fc60000000000 */
[----:B------:R-:W-:Y:S01]  /*14e0*/  FADD R16, R19, -R16 ;  /* 0x8000001013107221 */ /* 0x000fe20000000000 */
[----:B------:R-:W-:-:S03]  /*14f0*/  IMAD.U32 R18, RZ, RZ, UR4 ;  /* 0x00000004ff127e24 */ /* 0x000fc6000f8e00ff */
[----:B------:R-:W-:Y:S01]  /*1500*/  FADD R25, R16, R17 ;  /* 0x0000001110197221 */ /* 0x000fe20000000000 */
[----:B------:R-:W-:Y:S02]  /*1510*/  CS2R R16, SRZ ;  /* 0x0000000000107805 */ /* 0x000fe4000001ff00 */
[----:B------:R-:W-:Y:S01]  /*1520*/  MOV R19, UR5 ;  /* 0x0000000500137c02 */ /* 0x000fe20008000f00 */
[----:B------:R-:W-:Y:S01]  /*1530*/  FADD R25, R28, R25 ;  /* 0x000000191c197221 */ /* 0x000fe20000000000 */
[----:B------:R-:W-:-:S03]  /*1540*/  CS2R R14, SRZ ;  /* 0x00000000000e7805 */ /* 0x000fc6000001ff00 */
[----:B------:R0:W5:Y:S01]  /*1550*/  @P0 LDG.E.64.CONSTANT R16, desc[UR28][R18.64] ;  /* 0x0000001c12100981 */ /* 0x000162000c1e9b00 */
[----:B------:R-:W-:Y:S02]  /*1560*/  MOV R26, UR40 ;  /* 0x00000028001a7c02 */ /* 0x000fe40008000f00 */
[----:B------:R-:W-:-:S05]  /*1570*/  MOV R27, UR41 ;  /* 0x00000029001b7c02 */ /* 0x000fca0008000f00 */
[----:B------:R1:W5:Y:S01]  /*1580*/  @P0 LDG.E.64.CONSTANT R14, desc[UR28][R26.64] ;  /* 0x0000001c1a0e0981 */ /* 0x000362000c1e9b00 */
[----:B0-----:R-:W-:-:S04]  /*1590*/  FMNMX R18, RZ, R25, !PT ;  /* 0x00000019ff127209 */ /* 0x001fc80007800000 */
[----:B------:R-:W-:Y:S01]  /*15a0*/  IADD3 R25, PT, PT, R18, -0xd000000, RZ ;  /* 0xf300000012197810 */ /* 0x000fe20007ffe0ff */
[----:B------:R1:W0:Y:S03]  /*15b0*/  MUFU.RSQ R29, R18 ;  /* 0x00000012001d7308 */ /* 0x0002260000001400 */
[----:B------:R-:W-:-:S13]  /*15c0*/  ISETP.GT.U32.AND P0, PT, R25, 0x727fffff, PT ;  /* 0x727fffff1900780c */ /* 0x000fda0003f04070 */
[----:B-1----:R-:W-:Y:S05]  /*15d0*/  @!P0 BRA `(.L_x_18) ;  /* 0x0000000000108947 */ /* 0x002fea0003800000 */
[----:B------:R-:W-:-:S07]  /*15e0*/  MOV R26, 0x1600 ;  /* 0x00001600001a7802 */ /* 0x000fce0000000f00 */
[----:B0---45:R-:W-:Y:S05]  /*15f0*/  CALL.REL.NOINC `($__internal_1_$__cuda_sm20_sqrt_rn_f32_slowpath) ;  /* 0x0000001000247944 */ /* 0x031fea0003c00000 */
[----:B------:R-:W-:Y:S01]  /*1600*/  MOV R25, R27 ;  /* 0x0000001b00197202 */ /* 0x000fe20000000f00 */
[----:B------:R-:W-:Y:S06]  /*1610*/  BRA `(.L_x_19) ;  /* 0x0000000000107947 */ /* 0x000fec0003800000 */
.L_x_18:
[----:B0-----:R-:W-:Y:S01]  /*1620*/  FMUL.FTZ R25, R18, R29 ;  /* 0x0000001d12197220 */ /* 0x001fe20000410000 */
[----:B------:R-:W-:-:S03]  /*1630*/  FMUL.FTZ R19, R29, 0.5 ;  /* 0x3f0000001d137820 */ /* 0x000fc60000410000 */
[----:B------:R-:W-:-:S04]  /*1640*/  FFMA R18, -R25, R25, R18 ;  /* 0x0000001919127223 */ /* 0x000fc80000000112 */
[----:B------:R-:W-:-:S07]  /*1650*/  FFMA R25, R18, R19, R25 ;  /* 0x0000001312197223 */ /* 0x000fce0000000019 */
.L_x_19:
[----:B-----5:R-:W-:-:S04]  /*1660*/  FADD R19, R10, -R14 ;  /* 0x8000000e0a137221 */ /* 0x020fc80000000000 */
[----:B------:R-:W-:-:S04]  /*1670*/  FADD R18, -R10, R19 ;  /* 0x000000130a127221 */ /* 0x000fc80000000100 */
[----:B------:R-:W-:Y:S01]  /*1680*/  FADD R27, R19, -R18 ;  /* 0x80000012131b7221 */ /* 0x000fe20000000000 */
[----:B------:R-:W-:-:S03]  /*1690*/  FADD R14, -R18, -R14 ;  /* 0x8000000e120e7221 */ /* 0x000fc60000000100 */
[----:B------:R-:W-:-:S04]  /*16a0*/  FADD R27, R10, -R27 ;  /* 0x8000001b0a1b7221 */ /* 0x000fc80000000000 */
[----:B------:R-:W-:-:S04]  /*16b0*/  FADD R14, R27, R14 ;  /* 0x0000000e1b0e7221 */ /* 0x000fc80000000000 */
[----:B------:R-:W-:-:S04]  /*16c0*/  FADD R14, R11, R14 ;  /* 0x0000000e0b0e7221 */ /* 0x000fc80000000000 */
[----:B------:R-:W-:Y:S01]  /*16d0*/  FADD R14, R14, -R15 ;  /* 0x8000000f0e0e7221 */ /* 0x000fe20000000000 */
[----:B------:R-:W-:-:S03]  /*16e0*/  FADD R15, R12, -R16 ;  /* 0x800000100c0f7221 */ /* 0x000fc60000000000 */
[----:B------:R-:W-:-:S04]  /*16f0*/  FADD R10, R19, R14 ;  /* 0x0000000e130a7221 */ /* 0x000fc80000000000 */
[----:B------:R-:W-:-:S04]  /*1700*/  FADD R11, -R19, R10 ;  /* 0x0000000a130b7221 */ /* 0x000fc80000000100 */
[--C-:B------:R-:W-:Y:S01]  /*1710*/  FADD R18, R10, -R11.reuse ;  /* 0x8000000b0a127221 */ /* 0x100fe20000000000 */
[----:B------:R-:W-:Y:S01]  /*1720*/  FADD R11, R14, -R11 ;  /* 0x8000000b0e0b7221 */ /* 0x000fe20000000000 */
[----:B------:R-:W-:Y:S02]  /*1730*/  FMUL R10, R10, R6 ;  /* 0x000000060a0a7220 */ /* 0x000fe40000400000 */
[----:B------:R-:W-:-:S04]  /*1740*/  FADD R18, R19, -R18 ;  /* 0x8000001213127221 */ /* 0x000fc80000000000 */
[----:B------:R-:W-:-:S04]  /*1750*/  FADD R19, R18, R11 ;  /* 0x0000000b12137221 */ /* 0x000fc80000000000 */
[----:B------:R-:W-:-:S04]  /*1760*/  FFMA R11, R19, R6, R10 ;  /* 0x00000006130b7223 */ /* 0x000fc8000000000a */
[----:B------:R-:W-:-:S04]  /*1770*/  FADD R14, -R10, R11 ;  /* 0x0000000b0a0e7221 */ /* 0x000fc80000000100 */
[--C-:B------:R-:W-:Y:S01]  /*1780*/  FADD R27, R11, -R14.reuse ;  /* 0x8000000e0b1b7221 */ /* 0x100fe20000000000 */
[----:B------:R-:W-:-:S03]  /*1790*/  FFMA R19, R19, R6, -R14 ;  /* 0x0000000613137223 */ /* 0x000fc6000000080e */
[----:B------:R-:W-:Y:S01]  /*17a0*/  FADD R14, R10, -R27 ;  /* 0x8000001b0a0e7221 */ /* 0x000fe20000000000 */
[----:B------:R-:W-:-:S03]  /*17b0*/  FADD R10, -R12, R15 ;  /* 0x0000000f0c0a7221 */ /* 0x000fc60000000100 */
[----:B------:R-:W-:Y:S01]  /*17c0*/  FADD R14, R14, R19 ;  /* 0x000000130e0e7221 */ /* 0x000fe20000000000 */
[----:B------:R-:W-:Y:S01]  /*17d0*/  FADD R19, R15, -R10 ;  /* 0x8000000a0f137221 */ /* 0x000fe20000000000 */
[----:B------:R-:W-:Y:S02]  /*17e0*/  FADD R16, -R10, -R16 ;  /* 0x800000100a107221 */ /* 0x000fe40000000100 */
[CC--:B------:R-:W-:Y:S01]  /*17f0*/  FMUL R10, R11.reuse, R14.reuse ;  /* 0x0000000e0b0a7220 */ /* 0x0c0fe20000400000 */
[----:B------:R-:W-:Y:S01]  /*1800*/  FADD R27, R12, -R19 ;  /* 0x800000130c1b7221 */ /* 0x000fe20000000000 */
[CC--:B------:R-:W-:Y:S02]  /*1810*/  FMUL R12, R11.reuse, R11.reuse ;  /* 0x0000000b0b0c7220 */ /* 0x0c0fe40000400000 */
[----:B------:R-:W-:Y:S01]  /*1820*/  FFMA R19, R11, R14, R10 ;  /* 0x0000000e0b137223 */ /* 0x000fe2000000000a */
[----:B------:R-:W-:Y:S01]  /*1830*/  FADD R16, R27, R16 ;  /* 0x000000101b107221 */ /* 0x000fe20000000000 */
[----:B------:R-:W-:-:S02]  /*1840*/  FFMA R11, R11, R11, -R12 ;  /* 0x0000000b0b0b7223 */ /* 0x000fc4000000080c */
[----:B------:R-:W-:Y:S01]  /*1850*/  FADD R10, R12, R19 ;  /* 0x000000130c0a7221 */ /* 0x000fe20000000000 */
[----:B------:R-:W-:-:S03]  /*1860*/  FADD R16, R13, R16 ;  /* 0x000000100d107221 */ /* 0x000fc60000000000 */
[----:B------:R-:W-:Y:S01]  /*1870*/  FADD R18, -R12, R10 ;  /* 0x0000000a0c127221 */ /* 0x000fe20000000100 */
[----:B------:R-:W-:-:S03]  /*1880*/  FADD R16, R16, -R17 ;  /* 0x8000001110107221 */ /* 0x000fc60000000000 */
[----:B------:R-:W-:Y:S01]  /*1890*/  FADD R17, -R10, R18 ;  /* 0x000000120a117221 */ /* 0x000fe20000000100 */
[----:B------:R-:W-:Y:S01]  /*18a0*/  FADD R13, R15, R16 ;  /* 0x000000100f0d7221 */ /* 0x000fe20000000000 */
[----:B------:R-:W-:Y:S02]  /*18b0*/  FADD R19, R19, -R18 ;  /* 0x8000001213137221 */ /* 0x000fe40000000000 */
[----:B------:R-:W-:Y:S01]  /*18c0*/  FADD R18, R12, R17 ;  /* 0x000000110c127221 */ /* 0x000fe20000000000 */
[----:B------:R-:W-:-:S03]  /*18d0*/  FADD R17, -R15, R13 ;  /* 0x0000000d0f117221 */ /* 0x000fc60000000100 */
[----:B------:R-:W-:Y:S01]  /*18e0*/  FADD R18, R18, R19 ;  /* 0x0000001312127221 */ /* 0x000fe20000000000 */
[C-C-:B------:R-:W-:Y:S01]  /*18f0*/  FADD R12, R13.reuse, -R17.reuse ;  /* 0x800000110d0c7221 */ /* 0x140fe20000000000 */
[----:B------:R-:W-:Y:S01]  /*1900*/  FADD R17, R16, -R17 ;  /* 0x8000001110117221 */ /* 0x000fe20000000000 */
[----:B------:R-:W-:Y:S01]  /*1910*/  FMUL R13, R13, R6 ;  /* 0x000000060d0d7220 */ /* 0x000fe20000400000 */
[----:B------:R-:W-:Y:S01]  /*1920*/  FADD R11, R11, R18 ;  /* 0x000000120b0b7221 */ /* 0x000fe20000000000 */
[----:B------:R-:W-:-:S03]  /*1930*/  FADD R12, R15, -R12 ;  /* 0x8000000c0f0c7221 */ /* 0x000fc60000000000 */
[----:B------:R-:W-:Y:S01]  /*1940*/  FFMA R15, R14, R14, R11 ;  /* 0x0000000e0e0f7223 */ /* 0x000fe2000000000b */
[----:B------:R-:W-:-:S03]  /*1950*/  FADD R16, R12, R17 ;  /* 0x000000110c107221 */ /* 0x000fc60000000000 */
[----:B------:R-:W-:Y:S01]  /*1960*/  FADD R17, R10, R15 ;  /* 0x0000000f0a117221 */ /* 0x000fe20000000000 */
[----:B------:R-:W-:-:S04]  /*1970*/  FFMA R18, R16, R6, R13 ;  /* 0x0000000610127223 */ /* 0x000fc8000000000d */
[--C-:B------:R-:W-:Y:S01]  /*1980*/  FADD R11, -R17, R18.reuse ;  /* 0x00000012110b7221 */ /* 0x100fe20000000100 */
[----:B------:R-:W-:-:S03]  /*1990*/  FADD R19, -R13, R18 ;  /* 0x000000120d137221 */ /* 0x000fc60000000100 */
[C---:B------:R-:W-:Y:S01]  /*19a0*/  FADD R12, -R18.reuse, R11 ;  /* 0x0000000b120c7221 */ /* 0x040fe20000000100 */
[--C-:B------:R-:W-:Y:S01]  /*19b0*/  FADD R26, R18, -R19.reuse ;  /* 0x80000013121a7221 */ /* 0x100fe20000000000 */
[----:B------:R-:W-:Y:S01]  /*19c0*/  FFMA R14, R16, R6, -R19 ;  /* 0x00000006100e7223 */ /* 0x000fe20000000813 */
[----:B------:R-:W-:Y:S01]  /*19d0*/  FADD R16, -R10, R17 ;  /* 0x000000110a107221 */ /* 0x000fe20000000100 */
[--C-:B------:R-:W-:Y:S01]  /*19e0*/  FADD R19, R11, -R12.reuse ;  /* 0x8000000c0b137221 */ /* 0x100fe20000000000 */
[----:B------:R-:W-:Y:S01]  /*19f0*/  FADD R12, -R17, -R12 ;  /* 0x8000000c110c7221 */ /* 0x000fe20000000100 */
[----:B------:R-:W-:Y:S01]  /*1a00*/  FADD R13, R13, -R26 ;  /* 0x8000001a0d0d7221 */ /* 0x000fe20000000000 */
[--C-:B------:R-:W-:Y:S01]  /*1a10*/  FADD R17, -R17, R16.reuse ;  /* 0x0000001011117221 */ /* 0x100fe20000000100 */
[----:B------:R-:W-:Y:S01]  /*1a20*/  FADD R19, R18, -R19 ;  /* 0x8000001312137221 */ /* 0x000fe20000000000 */
[----:B------:R-:W-:Y:S01]  /*1a30*/  FADD R16, R15, -R16 ;  /* 0x800000100f107221 */ /* 0x000fe20000000000 */
[----:B------:R-:W-:Y:S01]  /*1a40*/  FADD R13, R13, R14 ;  /* 0x0000000e0d0d7221 */ /* 0x000fe20000000000 */
[----:B------:R-:W-:Y:S01]  /*1a50*/  FADD R17, R10, R17 ;  /* 0x000000110a117221 */ /* 0x000fe20000000000 */
[----:B------:R-:W-:-:S03]  /*1a60*/  FADD R12, R19, R12 ;  /* 0x0000000c130c7221 */ /* 0x000fc60000000000 */
[----:B------:R-:W-:Y:S01]  /*1a70*/  FADD R16, R17, R16 ;  /* 0x0000001011107221 */ /* 0x000fe20000000000 */
[----:B------:R-:W-:-:S04]  /*1a80*/  FADD R13, R13, R12 ;  /* 0x0000000c0d0d7221 */ /* 0x000fc80000000000 */
[----:B------:R-:W-:-:S04]  /*1a90*/  FADD R16, -R16, R13 ;  /* 0x0000000d10107221 */ /* 0x000fc80000000100 */
[----:B------:R-:W-:-:S04]  /*1aa0*/  FADD R10, R11, R16 ;  /* 0x000000100b0a7221 */ /* 0x000fc80000000000 */
[----:B------:R-:W-:-:S04]  /*1ab0*/  FADD R13, -R11, R10 ;  /* 0x0000000a0b0d7221 */ /* 0x000fc80000000100 */
[--C-:B------:R-:W-:Y:S01]  /*1ac0*/  FADD R12, R10, -R13.reuse ;  /* 0x8000000d0a0c7221 */ /* 0x100fe20000000000 */
[----:B------:R-:W-:-:S03]  /*1ad0*/  FADD R13, R16, -R13 ;  /* 0x8000000d100d7221 */ /* 0x000fc60000000000 */
[----:B------:R-:W-:-:S04]  /*1ae0*/  FADD R12, R11, -R12 ;  /* 0x8000000c0b0c7221 */ /* 0x000fc80000000000 */
[----:B------:R-:W-:-:S04]  /*1af0*/  FADD R13, R12, R13 ;  /* 0x0000000d0c0d7221 */ /* 0x000fc80000000000 */
[----:B------:R-:W-:-:S05]  /*1b00*/  FADD R13, R10, R13 ;  /* 0x0000000d0a0d7221 */ /* 0x000fca0000000000 */
[----:B------:R-:W-:-:S04]  /*1b10*/  FMNMX R18, RZ, R13, !PT ;  /* 0x0000000dff127209 */ /* 0x000fc80007800000 */
[----:B------:R-:W-:Y:S01]  /*1b20*/  IADD3 R10, PT, PT, R18, -0xd000000, RZ ;  /* 0xf3000000120a7810 */ /* 0x000fe20007ffe0ff */
[----:B------:R0:W1:Y:S03]  /*1b30*/  MUFU.RSQ R11, R18 ;  /* 0x00000012000b7308 */ /* 0x0000660000001400 */
[----:B------:R-:W-:-:S13]  /*1b40*/  ISETP.GT.U32.AND P0, PT, R10, 0x727fffff, PT ;  /* 0x727fffff0a00780c */ /* 0x000fda0003f04070 */
[----:B0-----:R-:W-:Y:S05]  /*1b50*/  @!P0 BRA `(.L_x_20) ;  /* 0x0000000000108947 */ /* 0x001fea0003800000 */
[----:B------:R-:W-:-:S07]  /*1b60*/  MOV R26, 0x1b80 ;  /* 0x00001b80001a7802 */ /* 0x000fce0000000f00 */
[----:B-1--4-:R-:W-:Y:S05]  /*1b70*/  CALL.REL.NOINC `($__internal_1_$__cuda_sm20_sqrt_rn_f32_slowpath) ;  /* 0x0000000800c47944 */ /* 0x012fea0003c00000 */
[----:B------:R-:W-:Y:S01]  /*1b80*/  MOV R10, R27 ;  /* 0x0000001b000a7202 */ /* 0x000fe20000000f00 */
[----:B------:R-:W-:Y:S06]  /*1b90*/  BRA `(.L_x_21) ;  /* 0x0000000000107947 */ /* 0x000fec0003800000 */
.L_x_20:
[----:B-1----:R-:W-:Y:S01]  /*1ba0*/  FMUL.FTZ R10, R18, R11 ;  /* 0x0000000b120a7220 */ /* 0x002fe20000410000 */
[----:B------:R-:W-:-:S03]  /*1bb0*/  FMUL.FTZ R12, R11, 0.5 ;  /* 0x3f0000000b0c7820 */ /* 0x000fc60000410000 */
[----:B------:R-:W-:-:S04]  /*1bc0*/  FFMA R11, -R10, R10, R18 ;  /* 0x0000000a0a0b7223 */ /* 0x000fc80000000112 */
[----:B------:R-:W-:-:S07]  /*1bd0*/  FFMA R10, R11, R12, R10 ;  /* 0x0000000c0b0a7223 */ /* 0x000fce000000000a */
.L_x_21:
[C---:B------:R-:W-:Y:S02]  /*1be0*/  FSETP.GT.AND P1, PT, R10.reuse, RZ, PT ;  /* 0x000000ff0a00720b */ /* 0x040fe40003f24000 */
[C---:B------:R-:W-:Y:S02]  /*1bf0*/  FSETP.NE.AND P0, PT, |R10|.reuse, +INF , PT ;  /* 0x7f8000000a00780b */ /* 0x040fe40003f05200 */
[----:B------:R-:W-:-:S04]  /*1c00*/  FSEL R10, R10, 1.1920928955078125e-07, P1 ;  /* 0x340000000a0a7808 */ /* 0x000fc80000800000 */
[----:B------:R-:W-:-:S04]  /*1c10*/  FSEL R14, R10, 1.1920928955078125e-07, P0 ;  /* 0x340000000a0e7808 */ /* 0x000fc80000000000 */
[----:B------:R-:W0:Y:S08]  /*1c20*/  MUFU.RCP R10, R14 ;  /* 0x0000000e000a7308 */ /* 0x000e300000001000 */
[----:B------:R-:W1:Y:S01]  /*1c30*/  FCHK P0, R25, R14 ;  /* 0x0000000e19007302 */ /* 0x000e620000000000 */
[----:B0-----:R-:W-:-:S04]  /*1c40*/  FFMA R11, -R14, R10, 1 ;  /* 0x3f8000000e0b7423 */ /* 0x001fc8000000010a */
[----:B------:R-:W-:-:S04]  /*1c50*/  FFMA R10, R10, R11, R10 ;  /* 0x0000000b0a0a7223 */ /* 0x000fc8000000000a */
[----:B------:R-:W-:-:S04]  /*1c60*/  FFMA R11, R10, R25, RZ ;  /* 0x000000190a0b7223 */ /* 0x000fc800000000ff */
[----:B------:R-:W-:-:S04]  /*1c70*/  FFMA R12, -R14, R11, R25 ;  /* 0x0000000b0e0c7223 */ /* 0x000fc80000000119 */
[----:B------:R-:W-:Y:S01]  /*1c80*/  FFMA R10, R10, R12, R11 ;  /* 0x0000000c0a0a7223 */ /* 0x000fe2000000000b */
[----:B-1----:R-:W-:Y:S06]  /*1c90*/  @!P0 BRA `(.L_x_22) ;  /* 0x0000000000148947 */ /* 0x002fec0003800000 */
[----:B------:R-:W-:Y:S02]  /*1ca0*/  MOV R12, R25 ;  /* 0x00000019000c7202 */ /* 0x000fe40000000f00 */
[----:B------:R-:W-:Y:S02]  /*1cb0*/  MOV R11, R14 ;  /* 0x0000000e000b7202 */ /* 0x000fe40000000f00 */
[----:B------:R-:W-:-:S07]  /*1cc0*/  MOV R17, 0x1ce0 ;  /* 0x00001ce000117802 */ /* 0x000fce0000000f00 */
[----:B----4-:R-:W-:Y:S05]  /*1cd0*/  CALL.REL.NOINC `($__internal_2_$__cuda_sm3x_div_rn_noftz_f32_slowpath) ;  /* 0x0000000800cc7944 */ /* 0x010fea0003c00000 */
[----:B------:R-:W-:-:S07]  /*1ce0*/  IMAD.MOV.U32 R10, RZ, RZ, R15 ;  /* 0x000000ffff0a7224 */ /* 0x000fce00078e000f */
.L_x_22:
[----:B------:R-:W-:Y:S01]  /*1cf0*/  UIMAD.WIDE UR4, UR14, 0x4, UR30 ;  /* 0x000000040e0478a5 */ /* 0x000fe2000f8e021e */
[----:B----4-:R-:W-:-:S05]  /*1d00*/  FADD R13, -R10, UR39 ;  /* 0x000000270a0d7e21 */ /* 0x010fca0008000100 */
[----:B------:R-:W-:Y:S01]  /*1d10*/  MOV R10, UR4 ;  /* 0x00000004000a7c02 */ /* 0x000fe20008000f00 */
[----:B------:R-:W-:Y:S01]  /*1d20*/  UMOV UR4, UR24 ;  /* 0x0000001800047c82 */ /* 0x000fe20008000000 */
[----:B------:R-:W-:Y:S01]  /*1d30*/  MOV R11, UR5 ;  /* 0x00000005000b7c02 */ /* 0x000fe20008000f00 */
[----:B------:R-:W-:-:S04]  /*1d40*/  UMOV UR5, UR8 ;  /* 0x0000000800057c82 */ /* 0x000fc80008000000 */
[----:B------:R1:W-:Y:S02]  /*1d50*/  STG.E desc[UR28][R10.64], R13 ;  /* 0x0000000d0a007986 */ /* 0x0003e4000c10191c */
.L_x_15:
[----:B------:R-:W-:Y:S01]  /*1d60*/  UIADD3 UR9, UPT, UPT, UR9, 0x1, URZ ;  /* 0x0000000109097890 */ /* 0x000fe2000fffe0ff */
[----:B------:R-:W-:Y:S01]  /*1d70*/  UMOV UR8, UR26 ;  /* 0x0000001a00087c82 */ /* 0x000fe20008000000 */
[----:B------:R-:W-:Y:S02]  /*1d80*/  UIADD3 UR27, UPT, UPT, UR27, 0x1, URZ ;  /* 0x000000011b1b7890 */ /* 0x000fe4000fffe0ff */
[----:B------:R-:W-:Y:S02]  /*1d90*/  UIADD3 UR35, UPT, UPT, UR35, 0x1, URZ ;  /* 0x0000000123237890 */ /* 0x000fe4000fffe0ff */
[----:B------:R-:W-:Y:S01]  /*1da0*/  ISETP.NE.AND P0, PT, RZ, UR9, PT ;  /* 0x00000009ff007c0c */ /* 0x000fe2000bf05270 */
[----:B------:R-:W-:Y:S02]  /*1db0*/  UIADD3 UR38, UPT, UPT, UR38, 0x1, URZ ;  /* 0x0000000126267890 */ /* 0x000fe4000fffe0ff */
[----:B------:R-:W-:Y:S02]  /*1dc0*/  UIADD3 UR12, UPT, UPT, UR12, 0x1, URZ ;  /* 0x000000010c0c7890 */ /* 0x000fe4000fffe0ff */
[----:B------:R-:W-:-:S02]  /*1dd0*/  UIADD3 UR13, UPT, UPT, UR13, 0x1, URZ ;  /* 0x000000010d0d7890 */ /* 0x000fc4000fffe0ff */
[----:B------:R-:W-:Y:S02]  /*1de0*/  UIADD3 UR34, UPT, UPT, UR34, UR8, URZ ;  /* 0x0000000822227290 */ /* 0x000fe4000fffe0ff */
[----:B------:R-:W-:Y:S02]  /*1df0*/  UIADD3 UR36, UPT, UPT, UR36, UR8, URZ ;  /* 0x0000000824247290 */ /* 0x000fe4000fffe0ff */
[----:B------:R-:W-:Y:S02]  /*1e00*/  ULEA UR37, UR8, UR37, 0x1 ;  /* 0x0000002508257291 */ /* 0x000fe4000f8e08ff */
[----:B------:R-:W-:Y:S02]  /*1e10*/  ULEA UR14, UR8, UR14, 0x1 ;  /* 0x0000000e080e7291 */ /* 0x000fe4000f8e08ff */
[----:B------:R-:W-:Y:S01]  /*1e20*/  UIADD3 UR15, UPT, UPT, UR15, UR8, URZ ;  /* 0x000000080f0f7290 */ /* 0x000fe2000fffe0ff */
[----:B------:R-:W-:Y:S11]  /*1e30*/  @P0 BRA `(.L_x_23) ;  /* 0xffffffe800580947 */ /* 0x000ff6000383ffff */
.L_x_0:
[----:B------:R-:W2:Y:S02]  /*1e40*/  LDC R3, c[0x0][0x39c] ;  /* 0x0000e700ff037b82 */ /* 0x000ea40000000800 */
[----:B--2---:R-:W-:-:S13]  /*1e50*/  ISETP.GE.AND P0, PT, R3, 0x1, PT ;  /* 0x000000010300780c */ /* 0x004fda0003f06270 */
[----:B----4-:R-:W-:Y:S05]  /*1e60*/  @!P0 EXIT ;  /* 0x000000000000894d */ /* 0x010fea0003800000 */
[----:B------:R-:W-:Y:S01]  /*1e70*/  MOV R0, UR11 ;  /* 0x0000000b00007c02 */ /* 0x000fe20008000f00 */
[----:B------:R-:W-:-:S03]  /*1e80*/  USHF.L.U32 UR5, UR8, 0x1, URZ ;  /* 0x0000000108057899 */ /* 0x000fc600080006ff */
[----:B------:R-:W-:-:S04]  /*1e90*/  VIADDMNMX.U32 R0, R0, UR10, R3, PT ;  /* 0x0000000a00007c46 */ /* 0x000fc8000b800003 */
[----:B------:R-:W-:-:S04]  /*1ea0*/  VIADDMNMX.U32 R0, R3, 0xffffffff, R0, PT ;  /* 0xffffffff03007846 */ /* 0x000fc80003800000 */
[C---:B------:R-:W-:Y:S02]  /*1eb0*/  ISETP.GE.U32.AND P0, PT, R0.reuse, 0x3, PT ;  /* 0x000000030000780c */ /* 0x040fe40003f06070 */
[----:B------:R-:W-:Y:S01]  /*1ec0*/  IADD3 R2, PT, PT, R0, 0x1, RZ ;  /* 0x0000000100027810 */ /* 0x000fe20007ffe0ff */
[----:B------:R-:W-:-:S03]  /*1ed0*/  HFMA2 R0, -RZ, RZ, 0, 0 ;  /* 0x00000000ff007431 */ /* 0x000fc600000001ff */
[----:B------:R-:W-:-:S04]  /*1ee0*/  LOP3.LUT R18, R2, 0x3, RZ, 0xc0, !PT ;  /* 0x0000000302127812 */ /* 0x000fc800078ec0ff */
[----:B------:R-:W-:-:S03]  /*1ef0*/  ISETP.NE.AND P1, PT, R18, RZ, PT ;  /* 0x000000ff1200720c */ /* 0x000fc60003f25270 */
[----:B------:R-:W-:Y:S10]  /*1f00*/  @!P0 BRA `(.L_x_24) ;  /* 0x0000000000c48947 */ /* 0x000ff40003800000 */
[----:B------:R-:W-:Y:S01]  /*1f10*/  LOP3.LUT R0, R2, 0x7ffffffc, RZ, 0xc0, !PT ;  /* 0x7ffffffc02007812 */ /* 0x000fe200078ec0ff */
[----:B------:R-:W2:Y:S03]  /*1f20*/  LDCU.64 UR22, c[0x0][0x3d0] ;  /* 0x00007a00ff1677ac */ /* 0x000ea60008000a00 */
[----:B------:R-:W-:Y:S01]  /*1f30*/  IADD3 R19, PT, PT, -R0, RZ, RZ ;  /* 0x000000ff00137210 */ /* 0x000fe20007ffe1ff */
[----:B------:R-:W-:Y:S02]  /*1f40*/  UIADD3 UR6, UPT, UPT, UR7, UR8, URZ ;  /* 0x0000000807067290 */ /* 0x000fe4000fffe0ff */
[----:B------:R-:W-:Y:S02]  /*1f50*/  UIADD3 UR9, UPT, UPT, UR5, UR7, URZ ;  /* 0x0000000705097290 */ /* 0x000fe4000fffe0ff */
[----:B------:R-:W-:Y:S02]  /*1f60*/  ULEA UR10, UR8, UR7, 0x2 ;  /* 0x00000007080a7291 */ /* 0x000fe4000f8e10ff */
[----:B------:R-:W-:-:S02]  /*1f70*/  UIMAD UR11, UR8, 0x6, UR7 ;  /* 0x00000006080b78a4 */ /* 0x000fc4000f8e0207 */
[----:B------:R-:W-:-:S10]  /*1f80*/  UMOV UR4, UR7 ;  /* 0x0000000700047c82 */ /* 0x000fd40008000000 */
.L_x_25:
[----:B--2---:R-:W-:Y:S01]  /*1f90*/  UIMAD.WIDE UR14, UR6, 0x4, UR22 ;  /* 0x00000004060e78a5 */ /* 0x004fe2000f8e0216 */
[----:B---3--:R-:W-:Y:S01]  /*1fa0*/  MOV R21, 0x7fffffff ;  /* 0x7fffffff00157802 */ /* 0x008fe20000000f00 */
[----:B------:R-:W-:Y:S01]  /*1fb0*/  UIMAD.WIDE.U32 UR12, UR4, 0x4, UR22 ;  /* 0x00000004040c78a5 */ /* 0x000fe2000f8e0016 */
[----:B------:R-:W-:Y:S01]  /*1fc0*/  VIADD R19, R19, 0x4 ;  /* 0x0000000413137836 */ /* 0x000fe20000000000 */
[----:B------:R-:W-:Y:S02]  /*1fd0*/  UIMAD.WIDE.U32 UR16, UR9, 0x4, UR22 ;  /* 0x00000004091078a5 */ /* 0x000fe4000f8e0016 */
[----:B------:R-:W-:Y:S02]  /*1fe0*/  UIMAD.WIDE.U32 UR18, UR5, 0x4, UR14 ;  /* 0x00000004051278a5 */ /* 0x000fe4000f8e000e */
[----:B------:R-:W-:Y:S01]  /*1ff0*/  MOV R4, UR14 ;  /* 0x0000000e00047c02 */ /* 0x000fe20008000f00 */
[----:B------:R-:W-:Y:S01]  /*2000*/  IMAD.U32 R2, RZ, RZ, UR12 ;  /* 0x0000000cff027e24 */ /* 0x000fe2000f8e00ff */
[----:B------:R-:W-:Y:S01]  /*2010*/  MOV R5, UR15 ;  /* 0x0000000f00057c02 */ /* 0x000fe20008000f00 */
[----:B------:R-:W-:Y:S01]  /*2020*/  UIMAD.WIDE.U32 UR14, UR5, 0x4, UR18 ;  /* 0x00000004050e78a5 */ /* 0x000fe2000f8e0012 */
[----:B------:R-:W-:Y:S01]  /*2030*/  MOV R3, UR13 ;  /* 0x0000000d00037c02 */ /* 0x000fe20008000f00 */
[----:B------:R-:W-:Y:S01]  /*2040*/  UIMAD.WIDE.U32 UR12, UR10, 0x4, UR22 ;  /* 0x000000040a0c78a5 */ /* 0x000fe2000f8e0016 */
[----:B------:R-:W-:Y:S01]  /*2050*/  MOV R6, UR16 ;  /* 0x0000001000067c02 */ /* 0x000fe20008000f00 */
[----:B------:R-:W-:Y:S01]  /*2060*/  UIMAD.WIDE.U32 UR20, UR5, 0x4, UR14 ;  /* 0x00000004051478a5 */ /* 0x000fe2000f8e000e */
[----:B------:R-:W-:Y:S01]  /*2070*/  MOV R7, UR17 ;  /* 0x0000001100077c02 */ /* 0x000fe20008000f00 */
[----:B------:R-:W-:Y:S01]  /*2080*/  UIMAD.WIDE.U32 UR16, UR11, 0x4, UR22 ;  /* 0x000000040b1078a5 */ /* 0x000fe2000f8e0016 */
[----:B------:R-:W-:Y:S01]  /*2090*/  MOV R8, UR18 ;  /* 0x0000001200087c02 */ /* 0x000fe20008000f00 */
[----:B01----:R-:W-:Y:S01]  /*20a0*/  IMAD.U32 R10, RZ, RZ, UR12 ;  /* 0x0000000cff0a7e24 */ /* 0x003fe2000f8e00ff */
[----:B------:R-:W-:Y:S01]  /*20b0*/  MOV R9, UR19 ;  /* 0x0000001300097c02 */ /* 0x000fe20008000f00 */
[----:B------:R3:W-:Y:S01]  /*20c0*/  STG.E desc[UR28][R2.64], R21 ;  /* 0x0000001502007986 */ /* 0x0007e2000c10191c */
[----:B------:R-:W-:Y:S01]  /*20d0*/  MOV R11, UR13 ;  /* 0x0000000d000b7c02 */ /* 0x000fe20008000f00 */
[----:B------:R-:W-:Y:S01]  /*20e0*/  ULEA UR6, UR8, UR6, 0x3 ;  /* 0x0000000608067291 */ /* 0x000fe2000f8e18ff */
        /* <DEDUP_REMOVED lines=12> */
[----:B------:R-:W-:Y:S01]  /*21b0*/  ISETP.NE.AND P0, PT, R19, RZ, PT ;  /* 0x000000ff1300720c */ /* 0x000fe20003f05270 */
[----:B------:R3:W-:Y:S01]  /*21c0*/  STG.E desc[UR28][R10.64], R21 ;  /* 0x000000150a007986 */ /* 0x0007e2000c10191c */
[----:B------:R-:W-:-:S03]  /*21d0*/  ULEA UR4, UR8, UR4, 0x3 ;  /* 0x0000000408047291 */ /* 0x000fc6000f8e18ff */
[----:B------:R3:W-:Y:S04]  /*21e0*/  STG.E desc[UR28][R12.64], R21 ;  /* 0x000000150c007986 */ /* 0x0007e8000c10191c */
[----:B------:R3:W-:Y:S04]  /*21f0*/  STG.E desc[UR28][R14.64], R21 ;  /* 0x000000150e007986 */ /* 0x0007e8000c10191c */
[----:B------:R3:W-:Y:S01]  /*2200*/  STG.E desc[UR28][R16.64], R21 ;  /* 0x0000001510007986 */ /* 0x0007e2000c10191c */
[----:B------:R-:W-:Y:S05]  /*2210*/  @P0 BRA `(.L_x_25) ;  /* 0xfffffffc005c0947 */ /* 0x000fea000383ffff */
.L_x_24:
[----:B------:R-:W-:Y:S05]  /*2220*/  @!P1 EXIT ;  /* 0x000000000000994d */ /* 0x000fea0003800000 */
[----:B---3--:R-:W2:Y:S01]  /*2230*/  LDC.64 R6, c[0x0][0x3d0] ;  /* 0x0000f400ff067b82 */ /* 0x008ea20000000a00 */
[----:B------:R-:W-:Y:S01]  /*2240*/  IMAD R0, R0, UR8, RZ ;  /* 0x0000000800007c24 */ /* 0x000fe2000f8e02ff */
[----:B------:R-:W-:Y:S02]  /*2250*/  IADD3 R18, PT, PT, -R18, RZ, RZ ;  /* 0x000000ff12127210 */ /* 0x000fe40007ffe1ff */
[----:B01----:R-:W-:Y:S02]  /*2260*/  MOV R13, 0x7fffffff ;  /* 0x7fffffff000d7802 */ /* 0x003fe40000000f00 */
[C---:B------:R-:W-:Y:S02]  /*2270*/  LEA R2, R0.reuse, UR8, 0x1 ;  /* 0x0000000800027c11 */ /* 0x040fe4000f8e08ff */
[----:B------:R-:W-:Y:S02]  /*2280*/  LEA R11, R0, UR7, 0x1 ;  /* 0x00000007000b7c11 */ /* 0x000fe4000f8e08ff */
[----:B------:R-:W-:-:S07]  /*2290*/  IADD3 R9, PT, PT, R2, UR7, RZ ;  /* 0x0000000702097c10 */ /* 0x000fce000fffe0ff */
.L_x_26:
[C-C-:B0-2---:R-:W-:Y:S01]  /*22a0*/  IMAD.WIDE.U32 R2, R11.reuse, 0x4, R6.reuse ;  /* 0x000000040b027825 */ /* 0x145fe200078e0006 */
[----:B------:R-:W-:Y:S02]  /*22b0*/  IADD3 R18, PT, PT, R18, 0x1, RZ ;  /* 0x0000000112127810 */ /* 0x000fe40007ffe0ff */
[----:B------:R-:W-:Y:S01]  /*22c0*/  IADD3 R11, PT, PT, R11, UR5, RZ ;  /* 0x000000050b0b7c10 */ /* 0x000fe2000fffe0ff */
[C---:B------:R-:W-:Y:S01]  /*22d0*/  IMAD.WIDE R4, R9.reuse, 0x4, R6 ;  /* 0x0000000409047825 */ /* 0x040fe200078e0206 */
[----:B------:R0:W-:Y:S01]  /*22e0*/  STG.E desc[UR28][R2.64], R13 ;  /* 0x0000000d02007986 */ /* 0x0001e2000c10191c */
[----:B------:R-:W-:Y:S02]  /*22f0*/  ISETP.NE.AND P0, PT, R18, RZ, PT ;  /* 0x000000ff1200720c */ /* 0x000fe40003f05270 */
[----:B------:R-:W-:Y:S01]  /*2300*/  IADD3 R9, PT, PT, R9, UR5, RZ ;  /* 0x0000000509097c10 */ /* 0x000fe2000fffe0ff */
[----:B------:R0:W-:Y:S10]  /*2310*/  STG.E desc[UR28][R4.64], R13 ;  /* 0x0000000d04007986 */ /* 0x0001f4000c10191c */
[----:B------:R-:W-:Y:S05]  /*2320*/  @P0 BRA `(.L_x_26) ;  /* 0xfffffffc00dc0947 */ /* 0x000fea000383ffff */
[----:B------:R-:W-:Y:S05]  /*2330*/  EXIT ;  /* 0x000000000000794d */ /* 0x000fea0003800000 */
        .weak           $__internal_0_$__cuda_sm20_rcp_rn_f32_slowpath
        .type           $__internal_0_$__cuda_sm20_rcp_rn_f32_slowpath,@function
        .size           $__internal_0_$__cuda_sm20_rcp_rn_f32_slowpath,($__internal_1_$__cuda_sm20_sqrt_rn_f32_slowpath - $__internal_0_$__cuda_sm20_rcp_rn_f32_slowpath)
$__internal_0_$__cuda_sm20_rcp_rn_f32_slowpath:
[----:B------:R-:W-:-:S04]  /*2340*/  SHF.L.U32 R10, R9, 0x1, RZ ;  /* 0x00000001090a7819 */ /* 0x000fc800000006ff */
[----:B------:R-:W-:-:S04]  /*2350*/  SHF.R.U32.HI R10, RZ, 0x18, R10 ;  /* 0x00000018ff0a7819 */ /* 0x000fc8000001160a */
[----:B------:R-:W-:-:S13]  /*2360*/  ISETP.NE.U32.AND P0, PT, R10, RZ, PT ;  /* 0x000000ff0a00720c */ /* 0x000fda0003f05070 */
[----:B------:R-:W-:Y:S05]  /*2370*/  @P0 BRA `(.L_x_27) ;  /* 0x00000000002c0947 */ /* 0x000fea0003800000 */
[----:B------:R-:W-:-:S05]  /*2380*/  IMAD.SHL.U32 R10, R9, 0x2, RZ ;  /* 0x00000002090a7824 */ /* 0x000fca00078e00ff */
[----:B------:R-:W-:-:S13]  /*2390*/  ISETP.NE.AND P0, PT, R10, RZ, PT ;  /* 0x000000ff0a00720c */ /* 0x000fda0003f05270 */
[----:B------:R2:W3:Y:S01]  /*23a0*/  @!P0 MUFU.RCP R10, R9 ;  /* 0x00000009000a8308 */ /* 0x0004e20000001000 */
[----:B------:R-:W-:Y:S05]  /*23b0*/  @!P0 BRA `(.L_x_28) ;  /* 0x0000000000a48947 */ /* 0x000fea0003800000 */
[----:B------:R-:W-:-:S04]  /*23c0*/  FFMA R11, R9, 1.84467440737095516160e+19, RZ ;  /* 0x5f800000090b7823 */ /* 0x000fc800000000ff */
[----:B---3--:R-:W0:Y:S02]  /*23d0*/  MUFU.RCP R10, R11 ;  /* 0x0000000b000a7308 */ /* 0x008e240000001000 */
[----:B0-----:R-:W-:-:S04]  /*23e0*/  FFMA R13, R11, R10, -1 ;  /* 0xbf8000000b0d7423 */ /* 0x001fc8000000000a */
[----:B------:R-:W-:-:S04]  /*23f0*/  FADD.FTZ R13, -R13, -RZ ;  /* 0x800000ff0d0d7221 */ /* 0x000fc80000010100 */
[----:B------:R-:W-:-:S04]  /*2400*/  FFMA R10, R10, R13, R10 ;  /* 0x0000000d0a0a7223 */ /* 0x000fc8000000000a */
[----:B------:R-:W-:Y:S01]  /*2410*/  FFMA R10, R10, 1.84467440737095516160e+19, RZ ;  /* 0x5f8000000a0a7823 */ /* 0x000fe200000000ff */
[----:B------:R-:W-:Y:S06]  /*2420*/  BRA `(.L_x_28) ;  /* 0x0000000000887947 */ /* 0x000fec0003800000 */
.L_x_27:
[----:B------:R-:W-:-:S04]  /*2430*/  IADD3 R11, PT, PT, R10, -0xfd, RZ ;  /* 0xffffff030a0b7810 */ /* 0x000fc80007ffe0ff */
[----:B------:R-:W-:-:S13]  /*2440*/  ISETP.GT.U32.AND P0, PT, R11, 0x1, PT ;  /* 0x000000010b00780c */ /* 0x000fda0003f04070 */
[----:B------:R-:W-:Y:S05]  /*2450*/  @P0 BRA `(.L_x_29) ;  /* 0x0000000000780947 */ /* 0x000fea0003800000 */
[----:B------:R-:W-:Y:S01]  /*2460*/  LOP3.LUT R13, R9, 0x7fffff, RZ, 0xc0, !PT ;  /* 0x007fffff090d7812 */ /* 0x000fe200078ec0ff */
[----:B------:R-:W-:-:S03]  /*2470*/  HFMA2 R18, -RZ, RZ, 0, 1.78813934326171875e-07 ;  /* 0x00000003ff127431 */ /* 0x000fc600000001ff */
[----:B------:R-:W-:-:S04]  /*2480*/  LOP3.LUT R13, R13, 0x3f800000, RZ, 0xfc, !PT ;  /* 0x3f8000000d0d7812 */ /* 0x000fc800078efcff */
[----:B------:R-:W0:Y:S01]  /*2490*/  MUFU.RCP R14, R13 ;  /* 0x0000000d000e7308 */ /* 0x000e220000001000 */
[----:B------:R-:W-:Y:S01]  /*24a0*/  SHF.L.U32 R17, R18, R11, RZ ;  /* 0x0000000b12117219 */ /* 0x000fe200000006ff */
[----:B0-----:R-:W-:-:S04]  /*24b0*/  FFMA R15, R13, R14, -1 ;  /* 0xbf8000000d0f7423 */ /* 0x001fc8000000000e */
[----:B------:R-:W-:-:S04]  /*24c0*/  FADD.FTZ R15, -R15, -RZ ;  /* 0x800000ff0f0f7221 */ /* 0x000fc80000010100 */
[CCC-:B------:R-:W-:Y:S01]  /*24d0*/  FFMA.RM R16, R14.reuse, R15.reuse, R14.reuse ;  /* 0x0000000f0e107223 */ /* 0x1c0fe2000000400e */
[----:B------:R-:W-:-:S04]  /*24e0*/  FFMA.RP R15, R14, R15, R14 ;  /* 0x0000000f0e0f7223 */ /* 0x000fc8000000800e */
[C---:B------:R-:W-:Y:S02]  /*24f0*/  LOP3.LUT R14, R16.reuse, 0x7fffff, RZ, 0xc0, !PT ;  /* 0x007fffff100e7812 */ /* 0x040fe400078ec0ff */
[----:B------:R-:W-:Y:S02]  /*2500*/  FSETP.NEU.FTZ.AND P0, PT, R16, R15, PT ;  /* 0x0000000f1000720b */ /* 0x000fe40003f1d000 */
[----:B------:R-:W-:Y:S02]  /*2510*/  LOP3.LUT R14, R14, 0x800000, RZ, 0xfc, !PT ;  /* 0x008000000e0e7812 */ /* 0x000fe400078efcff */
[----:B------:R-:W-:Y:S02]  /*2520*/  SEL R15, RZ, 0xffffffff, !P0 ;  /* 0xffffffffff0f7807 */ /* 0x000fe40004000000 */
[----:B------:R-:W-:Y:S02]  /*2530*/  LOP3.LUT R16, R17, R14, RZ, 0xc0, !PT ;  /* 0x0000000e11107212 */ /* 0x000fe400078ec0ff */
[----:B------:R-:W-:-:S02]  /*2540*/  IADD3 R15, PT, PT, -R15, RZ, RZ ;  /* 0x000000ff0f0f7210 */ /* 0x000fc40007ffe1ff */
[-C--:B------:R-:W-:Y:S02]  /*2550*/  SHF.R.U32.HI R16, RZ, R11.reuse, R16 ;  /* 0x0000000bff107219 */ /* 0x080fe40000011610 */
[----:B------:R-:W-:Y:S02]  /*2560*/  LOP3.LUT P1, RZ, R15, R11, R14, 0xf8, !PT ;  /* 0x0000000b0fff7212 */ /* 0x000fe4000782f80e */
[C---:B------:R-:W-:Y:S02]  /*2570*/  LOP3.LUT P0, RZ, R16.reuse, 0x1, RZ, 0xc0, !PT ;  /* 0x0000000110ff7812 */ /* 0x040fe4000780c0ff */
[----:B------:R-:W-:-:S04]  /*2580*/  LOP3.LUT P2, RZ, R16, 0x2, RZ, 0xc0, !PT ;  /* 0x0000000210ff7812 */ /* 0x000fc8000784c0ff */
[----:B------:R-:W-:Y:S02]  /*2590*/  PLOP3.LUT P0, PT, P0, P1, P2, 0xe0, 0x0 ;  /* 0x000000000000781c */ /* 0x000fe40000703c20 */
[----:B------:R-:W-:Y:S02]  /*25a0*/  LOP3.LUT P1, RZ, R9, 0x7fffff, RZ, 0xc0, !PT ;  /* 0x007fffff09ff7812 */ /* 0x000fe4000782c0ff */
[----:B------:R-:W-:-:S04]  /*25b0*/  SEL R11, RZ, 0x1, !P0 ;  /* 0x00000001ff0b7807 */ /* 0x000fc80004000000 */
[----:B------:R-:W-:-:S04]  /*25c0*/  IADD3 R11, PT, PT, -R11, RZ, RZ ;  /* 0x000000ff0b0b7210 */ /* 0x000fc80007ffe1ff */
[----:B------:R-:W-:Y:S02]  /*25d0*/  ISETP.GE.AND P0, PT, R11, RZ, PT ;  /* 0x000000ff0b00720c */ /* 0x000fe40003f06270 */
[----:B------:R-:W-:-:S04]  /*25e0*/  IADD3 R11, PT, PT, R10, -0xfc, RZ ;  /* 0xffffff040a0b7810 */ /* 0x000fc80007ffe0ff */
[----:B------:R-:W-:-:S07]  /*25f0*/  SHF.R.U32.HI R10, RZ, R11, R14 ;  /* 0x0000000bff0a7219 */ /* 0x000fce000001160e */
[----:B------:R-:W-:-:S04]  /*2600*/  @!P0 IADD3 R10, PT, PT, R10, 0x1, RZ ;  /* 0x000000010a0a8810 */ /* 0x000fc80007ffe0ff */
[----:B------:R-:W-:-:S04]  /*2610*/  @!P1 SHF.L.U32 R10, R10, 0x1, RZ ;  /* 0x000000010a0a9819 */ /* 0x000fc800000006ff */
[----:B------:R-:W-:Y:S01]  /*2620*/  LOP3.LUT R10, R10, 0x80000000, R9, 0xf8, !PT ;  /* 0x800000000a0a7812 */ /* 0x000fe200078ef809 */
[----:B------:R-:W-:Y:S06]  /*2630*/  BRA `(.L_x_28) ;  /* 0x0000000000047947 */ /* 0x000fec0003800000 */
.L_x_29:
[----:B------:R0:W1:Y:S02]  /*2640*/  MUFU.RCP R10, R9 ;  /* 0x00000009000a7308 */ /* 0x0000640000001000 */
.L_x_28:
[----:B-1-3--:R-:W-:Y:S01]  /*2650*/  MOV R13, R10 ;  /* 0x0000000a000d7202 */ /* 0x00afe20000000f00 */
[----:B------:R-:W-:Y:S01]  /*2660*/  IMAD.MOV.U32 R10, RZ, RZ, R12 ;  /* 0x000000ffff0a7224 */ /* 0x000fe200078e000c */
[----:B------:R-:W-:-:S04]  /*2670*/  MOV R11, 0x0 ;  /* 0x00000000000b7802 */ /* 0x000fc80000000f00 */
[----:B0-2---:R-:W-:Y:S05]  /*2680*/  RET.REL.NODEC R10 `(damiani_volatmeter_many_series_one_param_time_major_f32) ;  /* 0xffffffd80a5c7950 */ /* 0x005fea0003c3ffff */
        .weak           $__internal_1_$__cuda_sm20_sqrt_rn_f32_slowpath
        .type           $__internal_1_$__cuda_sm20_sqrt_rn_f32_slowpath,@function
        .size           $__internal_1_$__cuda_sm20_sqrt_rn_f32_slowpath,($__internal_2_$__cuda_sm3x_div_rn_noftz_f32_slowpath - $__internal_1_$__cuda_sm20_sqrt_rn_f32_slowpath)
$__internal_1_$__cuda_sm20_sqrt_rn_f32_slowpath:
[----:B------:R-:W-:-:S13]  /*2690*/  LOP3.LUT P0, RZ, R18, 0x7fffffff, RZ, 0xc0, !PT ;  /* 0x7fffffff12ff7812 */ /* 0x000fda000780c0ff */
[----:B------:R-:W-:Y:S01]  /*26a0*/  @!P0 MOV R19, R18 ;  /* 0x0000001200138202 */ /* 0x000fe20000000f00 */
[----:B------:R-:W-:Y:S06]  /*26b0*/  @!P0 BRA `(.L_x_30) ;  /* 0x0000000000448947 */ /* 0x000fec0003800000 */
[----:B------:R-:W-:-:S13]  /*26c0*/  FSETP.GEU.FTZ.AND P0, PT, R18, RZ, PT ;  /* 0x000000ff1200720b */ /* 0x000fda0003f1e000 */
[----:B------:R-:W-:Y:S01]  /*26d0*/  @!P0 MOV R19, 0x7fffffff ;  /* 0x7fffffff00138802 */ /* 0x000fe20000000f00 */
[----:B------:R-:W-:Y:S06]  /*26e0*/  @!P0 BRA `(.L_x_30) ;  /* 0x0000000000388947 */ /* 0x000fec0003800000 */
[----:B------:R-:W-:-:S13]  /*26f0*/  FSETP.GTU.FTZ.AND P0, PT, |R18|, +INF , PT ;  /* 0x7f8000001200780b */ /* 0x000fda0003f1c200 */
[----:B------:R-:W-:Y:S01]  /*2700*/  @P0 FADD.FTZ R19, R18, 1 ;  /* 0x3f80000012130421 */ /* 0x000fe20000010000 */
[----:B------:R-:W-:Y:S06]  /*2710*/  @P0 BRA `(.L_x_30) ;  /* 0x00000000002c0947 */ /* 0x000fec0003800000 */
[----:B------:R-:W-:-:S13]  /*2720*/  FSETP.NEU.FTZ.AND P0, PT, |R18|, +INF , PT ;  /* 0x7f8000001200780b */ /* 0x000fda0003f1d200 */
[----:B------:R-:W-:Y:S01]  /*2730*/  @!P0 MOV R19, R18 ;  /* 0x0000001200138202 */ /* 0x000fe20000000f00 */
[----:B------:R-:W-:Y:S06]  /*2740*/  @!P0 BRA `(.L_x_30) ;  /* 0x0000000000208947 */ /* 0x000fec0003800000 */
[----:B------:R-:W-:-:S04]  /*2750*/  FFMA R27, R18, 1.84467440737095516160e+19, RZ ;  /* 0x5f800000121b7823 */ /* 0x000fc800000000ff */
[----:B------:R-:W0:Y:S02]  /*2760*/  MUFU.RSQ R28, R27 ;  /* 0x0000001b001c7308 */ /* 0x000e240000001400 */
[----:B0-----:R-:W-:Y:S01]  /*2770*/  FMUL.FTZ R18, R27, R28 ;  /* 0x0000001c1b127220 */ /* 0x001fe20000410000 */
[----:B------:R-:W-:-:S03]  /*2780*/  FMUL.FTZ R28, R28, 0.5 ;  /* 0x3f0000001c1c7820 */ /* 0x000fc60000410000 */
[----:B------:R-:W-:-:S04]  /*2790*/  FADD.FTZ R19, -R18, -RZ ;  /* 0x800000ff12137221 */ /* 0x000fc80000010100 */
[----:B------:R-:W-:-:S04]  /*27a0*/  FFMA R19, R18, R19, R27 ;  /* 0x0000001312137223 */ /* 0x000fc8000000001b */
[----:B------:R-:W-:-:S04]  /*27b0*/  FFMA R19, R19, R28, R18 ;  /* 0x0000001c13137223 */ /* 0x000fc80000000012 */
[----:B------:R-:W-:-:S07]  /*27c0*/  FMUL.FTZ R19, R19, 2.3283064365386962891e-10 ;  /* 0x2f80000013137820 */ /* 0x000fce0000410000 */
.L_x_30:
[----:B------:R-:W-:Y:S01]  /*27d0*/  MOV R27, R19 ;  /* 0x00000013001b7202 */ /* 0x000fe20000000f00 */
[----:B------:R-:W-:Y:S01]  /*27e0*/  HFMA2 R19, -RZ, RZ, 0, 0 ;  /* 0x00000000ff137431 */ /* 0x000fe200000001ff */
[----:B------:R-:W-:-:S04]  /*27f0*/  MOV R18, R26 ;  /* 0x0000001a00127202 */ /* 0x000fc80000000f00 */
[----:B------:R-:W-:Y:S05]  /*2800*/  RET.REL.NODEC R18 `(damiani_volatmeter_many_series_one_param_time_major_f32) ;  /* 0xffffffd412fc7950 */ /* 0x000fea0003c3ffff */
        .weak           $__internal_2_$__cuda_sm3x_div_rn_noftz_f32_slowpath
        .type           $__internal_2_$__cuda_sm3x_div_rn_noftz_f32_slowpath,@function
        .size           $__internal_2_$__cuda_sm3x_div_rn_noftz_f32_slowpath,(.L_x_82 - $__internal_2_$__cuda_sm3x_div_rn_noftz_f32_slowpath)
$__internal_2_$__cuda_sm3x_div_rn_noftz_f32_slowpath:
[----:B------:R-:W-:Y:S02]  /*2810*/  SHF.R.U32.HI R16, RZ, 0x17, R11 ;  /* 0x00000017ff107819 */ /* 0x000fe4000001160b */
[----:B------:R-:W-:Y:S02]  /*2820*/  SHF.R.U32.HI R18, RZ, 0x17, R12 ;  /* 0x00000017ff127819 */ /* 0x000fe4000001160c */
[----:B------:R-:W-:Y:S02]  /*2830*/  LOP3.LUT R16, R16, 0xff, RZ, 0xc0, !PT ;  /* 0x000000ff10107812 */ /* 0x000fe400078ec0ff */
[----:B------:R-:W-:Y:S02]  /*2840*/  LOP3.LUT R18, R18, 0xff, RZ, 0xc0, !PT ;  /* 0x000000ff12127812 */ /* 0x000fe400078ec0ff */
[----:B------:R-:W-:Y:S02]  /*2850*/  IADD3 R25, PT, PT, R16, -0x1, RZ ;  /* 0xffffffff10197810 */ /* 0x000fe40007ffe0ff */
[----:B------:R-:W-:Y:S01]  /*2860*/  MOV R10, R12 ;  /* 0x0000000c000a7202 */ /* 0x000fe20000000f00 */
[----:B------:R-:W-:Y:S01]  /*2870*/  VIADD R19, R18, 0xffffffff ;  /* 0xffffffff12137836 */ /* 0x000fe20000000000 */
[----:B------:R-:W-:-:S04]  /*2880*/  ISETP.GT.U32.AND P0, PT, R25, 0xfd, PT ;  /* 0x000000fd1900780c */ /* 0x000fc80003f04070 */
[----:B------:R-:W-:-:S13]  /*2890*/  ISETP.GT.U32.OR P0, PT, R19, 0xfd, P0 ;  /* 0x000000fd1300780c */ /* 0x000fda0000704470 */
[----:B------:R-:W-:Y:S01]  /*28a0*/  @!P0 MOV R15, RZ ;  /* 0x000000ff000f8202 */ /* 0x000fe20000000f00 */
[----:B------:R-:W-:Y:S06]  /*28b0*/  @!P0 BRA `(.L_x_31) ;  /* 0x00000000005c8947 */ /* 0x000fec0003800000 */
[----:B------:R-:W-:Y:S02]  /*28c0*/  FSETP.GTU.FTZ.AND P0, PT, |R12|, +INF , PT ;  /* 0x7f8000000c00780b */ /* 0x000fe40003f1c200 */
[----:B------:R-:W-:-:S04]  /*28d0*/  FSETP.GTU.FTZ.AND P1, PT, |R11|, +INF , PT ;  /* 0x7f8000000b00780b */ /* 0x000fc80003f3c200 */
[----:B------:R-:W-:-:S13]  /*28e0*/  PLOP3.LUT P0, PT, P0, P1, PT, 0xf8, 0x8f ;  /* 0x00000000008f781c */ /* 0x000fda0000703f70 */
[----:B------:R-:W-:Y:S05]  /*28f0*/  @P0 BRA `(.L_x_32) ;  /* 0x0000000400440947 */ /* 0x000fea0003800000 */
[----:B------:R-:W-:-:S13]  /*2900*/  LOP3.LUT P0, RZ, R11, 0x7fffffff, R10, 0xc8, !PT ;  /* 0x7fffffff0bff7812 */ /* 0x000fda000780c80a */
[----:B------:R-:W-:Y:S05]  /*2910*/  @!P0 BRA `(.L_x_33) ;  /* 0x0000000400348947 */ /* 0x000fea0003800000 */
[C---:B------:R-:W-:Y:S02]  /*2920*/  FSETP.NEU.FTZ.AND P1, PT, |R12|.reuse, +INF , PT ;  /* 0x7f8000000c00780b */ /* 0x040fe40003f3d200 */
[----:B------:R-:W-:Y:S02]  /*2930*/  FSETP.NEU.FTZ.AND P2, PT, |R11|, +INF , PT ;  /* 0x7f8000000b00780b */ /* 0x000fe40003f5d200 */
[----:B------:R-:W-:-:S11]  /*2940*/  FSETP.NEU.FTZ.AND P0, PT, |R12|, +INF , PT ;  /* 0x7f8000000c00780b */ /* 0x000fd60003f1d200 */
[----:B------:R-:W-:Y:S05]  /*2950*/  @!P2 BRA !P1, `(.L_x_33) ;  /* 0x000000040024a947 */ /* 0x000fea0004800000 */
[----:B------:R-:W-:-:S04]  /*2960*/  LOP3.LUT P1, RZ, R10, 0x7fffffff, RZ, 0xc0, !PT ;  /* 0x7fffffff0aff7812 */ /* 0x000fc8000782c0ff */
[----:B------:R-:W-:-:S13]  /*2970*/  PLOP3.LUT P1, PT, P2, P1, PT, 0x2f, 0xf2 ;  /* 0x0000000000f2781c */ /* 0x000fda0001722577 */
[----:B------:R-:W-:Y:S05]  /*2980*/  @P1 BRA `(.L_x_34) ;  /* 0x0000000400101947 */ /* 0x000fea0003800000 */
[----:B------:R-:W-:-:S04]  /*2990*/  LOP3.LUT P1, RZ, R11, 0x7fffffff, RZ, 0xc0, !PT ;  /* 0x7fffffff0bff7812 */ /* 0x000fc8000782c0ff */
[----:B------:R-:W-:-:S13]  /*29a0*/  PLOP3.LUT P0, PT, P0, P1, PT, 0x2f, 0xf2 ;  /* 0x0000000000f2781c */ /* 0x000fda0000702577 */
[----:B------:R-:W-:Y:S05]  /*29b0*/  @P0 BRA `(.L_x_35) ;  /* 0x0000000000f80947 */ /* 0x000fea0003800000 */
[----:B------:R-:W-:Y:S02]  /*29c0*/  ISETP.GE.AND P0, PT, R19, RZ, PT ;  /* 0x000000ff1300720c */ /* 0x000fe40003f06270 */
[----:B------:R-:W-:-:S11]  /*29d0*/  ISETP.GE.AND P1, PT, R25, RZ, PT ;  /* 0x000000ff1900720c */ /* 0x000fd60003f26270 */
[----:B------:R-:W-:Y:S01]  /*29e0*/  @P0 MOV R15, RZ ;  /* 0x000000ff000f0202 */ /* 0x000fe20000000f00 */
[----:B------:R-:W-:Y:S01]  /*29f0*/  @!P0 FFMA R10, R12, 1.84467440737095516160e+19, RZ ;  /* 0x5f8000000c0a8823 */ /* 0x000fe200000000ff */
[----:B------:R-:W-:Y:S01]  /*2a00*/  @!P0 MOV R15, 0xffffffc0 ;  /* 0xffffffc0000f8802 */ /* 0x000fe20000000f00 */
[----:B------:R-:W-:-:S03]  /*2a10*/  @!P1 FFMA R11, R11, 1.84467440737095516160e+19, RZ ;  /* 0x5f8000000b0b9823 */ /* 0x000fc600000000ff */
[----:B------:R-:W-:-:S07]  /*2a20*/  @!P1 IADD3 R15, PT, PT, R15, 0x40, RZ ;  /* 0x000000400f0f9810 */ /* 0x000fce0007ffe0ff */
.L_x_31:
[----:B------:R-:W-:-:S04]  /*2a30*/  LEA R26, R16, 0xc0800000, 0x17 ;  /* 0xc0800000101a7811 */ /* 0x000fc800078eb8ff */
[----:B------:R-:W-:Y:S02]  /*2a40*/  IADD3 R26, PT, PT, -R26, R11, RZ ;  /* 0x0000000b1a1a7210 */ /* 0x000fe40007ffe1ff */
[----:B------:R-:W-:Y:S02]  /*2a50*/  IADD3 R11, PT, PT, R18, -0x7f, RZ ;  /* 0xffffff81120b7810 */ /* 0x000fe40007ffe0ff */
[----:B------:R-:W0:Y:S01]  /*2a60*/  MUFU.RCP R28, R26 ;  /* 0x0000001a001c7308 */ /* 0x000e220000001000 */
[----:B------:R-:W-:Y:S01]  /*2a70*/  FADD.FTZ R25, -R26, -RZ ;  /* 0x800000ff1a197221 */ /* 0x000fe20000010100 */
[C---:B------:R-:W-:Y:S01]  /*2a80*/  IADD3 R16, PT, PT, R11.reuse, 0x7f, -R16 ;  /* 0x0000007f0b107810 */ /* 0x040fe20007ffe810 */
[----:B------:R-:W-:-:S03]  /*2a90*/  IMAD R10, R11, -0x800000, R10 ;  /* 0xff8000000b0a7824 */ /* 0x000fc600078e020a */
[----:B------:R-:W-:Y:S01]  /*2aa0*/  IADD3 R16, PT, PT, R16, R15, RZ ;  /* 0x0000000f10107210 */ /* 0x000fe20007ffe0ff */
[----:B0-----:R-:W-:-:S04]  /*2ab0*/  FFMA R19, R28, R25, 1 ;  /* 0x3f8000001c137423 */ /* 0x001fc80000000019 */
[----:B------:R-:W-:-:S04]  /*2ac0*/  FFMA R19, R28, R19, R28 ;  /* 0x000000131c137223 */ /* 0x000fc8000000001c */
[----:B------:R-:W-:-:S04]  /*2ad0*/  FFMA R18, R10, R19, RZ ;  /* 0x000000130a127223 */ /* 0x000fc800000000ff */
[----:B------:R-:W-:-:S04]  /*2ae0*/  FFMA R27, R25, R18, R10 ;  /* 0x00000012191b7223 */ /* 0x000fc8000000000a */
[----:B------:R-:W-:-:S04]  /*2af0*/  FFMA R18, R19, R27, R18 ;  /* 0x0000001b13127223 */ /* 0x000fc80000000012 */
[----:B------:R-:W-:-:S04]  /*2b00*/  FFMA R25, R25, R18, R10 ;  /* 0x0000001219197223 */ /* 0x000fc8000000000a */
[----:B------:R-:W-:-:S05]  /*2b10*/  FFMA R10, R19, R25, R18 ;  /* 0x00000019130a7223 */ /* 0x000fca0000000012 */
[----:B------:R-:W-:-:S04]  /*2b20*/  SHF.R.U32.HI R11, RZ, 0x17, R10 ;  /* 0x00000017ff0b7819 */ /* 0x000fc8000001160a */
[----:B------:R-:W-:-:S05]  /*2b30*/  LOP3.LUT R11, R11, 0xff, RZ, 0xc0, !PT ;  /* 0x000000ff0b0b7812 */ /* 0x000fca00078ec0ff */
[----:B------:R-:W-:-:S05]  /*2b40*/  IMAD.IADD R15, R11, 0x1, R16 ;  /* 0x000000010b0f7824 */ /* 0x000fca00078e0210 */
[----:B------:R-:W-:-:S04]  /*2b50*/  IADD3 R11, PT, PT, R15, -0x1, RZ ;  /* 0xffffffff0f0b7810 */ /* 0x000fc80007ffe0ff */
[----:B------:R-:W-:-:S13]  /*2b60*/  ISETP.GE.U32.AND P0, PT, R11, 0xfe, PT ;  /* 0x000000fe0b00780c */ /* 0x000fda0003f06070 */
[----:B------:R-:W-:Y:S05]  /*2b70*/  @!P0 BRA `(.L_x_36) ;  /* 0x0000000000808947 */ /* 0x000fea0003800000 */
[----:B------:R-:W-:-:S13]  /*2b80*/  ISETP.GT.AND P0, PT, R15, 0xfe, PT ;  /* 0x000000fe0f00780c */ /* 0x000fda0003f04270 */
[----:B------:R-:W-:Y:S05]  /*2b90*/  @P0 BRA `(.L_x_37) ;  /* 0x00000000006c0947 */ /* 0x000fea0003800000 */
[----:B------:R-:W-:-:S13]  /*2ba0*/  ISETP.GE.AND P0, PT, R15, 0x1, PT ;  /* 0x000000010f00780c */ /* 0x000fda0003f06270 */
[----:B------:R-:W-:Y:S05]  /*2bb0*/  @P0 BRA `(.L_x_38) ;  /* 0x0000000000980947 */ /* 0x000fea0003800000 */
[----:B------:R-:W-:Y:S02]  /*2bc0*/  ISETP.GE.AND P0, PT, R15, -0x18, PT ;  /* 0xffffffe80f00780c */ /* 0x000fe40003f06270 */
[----:B------:R-:W-:-:S11]  /*2bd0*/  LOP3.LUT R10, R10, 0x80000000, RZ, 0xc0, !PT ;  /* 0x800000000a0a7812 */ /* 0x000fd600078ec0ff */
[----:B------:R-:W-:Y:S05]  /*2be0*/  @!P0 BRA `(.L_x_38) ;  /* 0x00000000008c8947 */ /* 0x000fea0003800000 */
[-CC-:B------:R-:W-:Y:S01]  /*2bf0*/  FFMA.RZ R11, R19, R25.reuse, R18.reuse ;  /* 0x00000019130b7223 */ /* 0x180fe2000000c012 */
[C---:B------:R-:W-:Y:S02]  /*2c00*/  ISETP.NE.AND P2, PT, R15.reuse, RZ, PT ;  /* 0x000000ff0f00720c */ /* 0x040fe40003f45270 */
[----:B------:R-:W-:Y:S02]  /*2c10*/  ISETP.NE.AND P1, PT, R15, RZ, PT ;  /* 0x000000ff0f00720c */ /* 0x000fe40003f25270 */
[----:B------:R-:W-:Y:S01]  /*2c20*/  LOP3.LUT R16, R11, 0x7fffff, RZ, 0xc0, !PT ;  /* 0x007fffff0b107812 */ /* 0x000fe200078ec0ff */
[CCC-:B------:R-:W-:Y:S01]  /*2c30*/  FFMA.RP R11, R19.reuse, R25.reuse, R18.reuse ;  /* 0x00000019130b7223 */ /* 0x1c0fe20000008012 */
[----:B------:R-:W-:Y:S01]  /*2c40*/  FFMA.RM R18, R19, R25, R18 ;  /* 0x0000001913127223 */ /* 0x000fe20000004012 */
[----:B------:R-:W-:Y:S02]  /*2c50*/  IADD3 R19, PT, PT, R15, 0x20, RZ ;  /* 0x000000200f137810 */ /* 0x000fe40007ffe0ff */
[----:B------:R-:W-:-:S02]  /*2c60*/  LOP3.LUT R16, R16, 0x800000, RZ, 0xfc, !PT ;  /* 0x0080000010107812 */ /* 0x000fc400078efcff */
[----:B------:R-:W-:Y:S02]  /*2c70*/  IADD3 R15, PT, PT, -R15, RZ, RZ ;  /* 0x000000ff0f0f7210 */ /* 0x000fe40007ffe1ff */
[----:B------:R-:W-:Y:S02]  /*2c80*/  SHF.L.U32 R19, R16, R19, RZ ;  /* 0x0000001310137219 */ /* 0x000fe400000006ff */
[----:B------:R-:W-:Y:S02]  /*2c90*/  FSETP.NEU.FTZ.AND P0, PT, R11, R18, PT ;  /* 0x000000120b00720b */ /* 0x000fe40003f1d000 */
[----:B------:R-:W-:Y:S02]  /*2ca0*/  SEL R11, R15, RZ, P2 ;  /* 0x000000ff0f0b7207 */ /* 0x000fe40001000000 */
[----:B------:R-:W-:Y:S02]  /*2cb0*/  ISETP.NE.AND P1, PT, R19, RZ, P1 ;  /* 0x000000ff1300720c */ /* 0x000fe40000f25270 */
[----:B------:R-:W-:-:S02]  /*2cc0*/  SHF.R.U32.HI R11, RZ, R11, R16 ;  /* 0x0000000bff0b7219 */ /* 0x000fc40000011610 */
[----:B------:R-:W-:Y:S02]  /*2cd0*/  PLOP3.LUT P0, PT, P0, P1, PT, 0xf8, 0x8f ;  /* 0x00000000008f781c */ /* 0x000fe40000703f70 */
[----:B------:R-:W-:Y:S02]  /*2ce0*/  SHF.R.U32.HI R16, RZ, 0x1, R11 ;  /* 0x00000001ff107819 */ /* 0x000fe4000001160b */
[----:B------:R-:W-:-:S04]  /*2cf0*/  SEL R15, RZ, 0x1, !P0 ;  /* 0x00000001ff0f7807 */ /* 0x000fc80004000000 */
[----:B------:R-:W-:-:S04]  /*2d00*/  LOP3.LUT R18, R15, 0x1, R16, 0xf8, !PT ;  /* 0x000000010f127812 */ /* 0x000fc800078ef810 */
[----:B------:R-:W-:-:S04]  /*2d10*/  LOP3.LUT R11, R18, R11, RZ, 0xc0, !PT ;  /* 0x0000000b120b7212 */ /* 0x000fc800078ec0ff */
[----:B------:R-:W-:-:S04]  /*2d20*/  IADD3 R11, PT, PT, R16, R11, RZ ;  /* 0x0000000b100b7210 */ /* 0x000fc80007ffe0ff */
[----:B------:R-:W-:Y:S01]  /*2d30*/  LOP3.LUT R10, R11, R10, RZ, 0xfc, !PT ;  /* 0x0000000a0b0a7212 */ /* 0x000fe200078efcff */
[----:B------:R-:W-:Y:S06]  /*2d40*/  BRA `(.L_x_38) ;  /* 0x0000000000347947 */ /* 0x000fec0003800000 */
.L_x_37:
[----:B------:R-:W-:-:S04]  /*2d50*/  LOP3.LUT R10, R10, 0x80000000, RZ, 0xc0, !PT ;  /* 0x800000000a0a7812 */ /* 0x000fc800078ec0ff */
[----:B------:R-:W-:Y:S01]  /*2d60*/  LOP3.LUT R10, R10, 0x7f800000, RZ, 0xfc, !PT ;  /* 0x7f8000000a0a7812 */ /* 0x000fe200078efcff */
[----:B------:R-:W-:Y:S06]  /*2d70*/  BRA `(.L_x_38) ;  /* 0x0000000000287947 */ /* 0x000fec0003800000 */
.L_x_36:
[----:B------:R-:W-:Y:S01]  /*2d80*/  LEA R10, R16, R10, 0x17 ;  /* 0x0000000a100a7211 */ /* 0x000fe200078eb8ff */
[----:B------:R-:W-:Y:S06]  /*2d90*/  BRA `(.L_x_38) ;  /* 0x0000000000207947 */ /* 0x000fec0003800000 */
.L_x_35:
[----:B------:R-:W-:-:S04]  /*2da0*/  LOP3.LUT R10, R11, 0x80000000, R10, 0x48, !PT ;  /* 0x800000000b0a7812 */ /* 0x000fc800078e480a */
[----:B------:R-:W-:Y:S01]  /*2db0*/  LOP3.LUT R10, R10, 0x7f800000, RZ, 0xfc, !PT ;  /* 0x7f8000000a0a7812 */ /* 0x000fe200078efcff */
[----:B------:R-:W-:Y:S06]  /*2dc0*/  BRA `(.L_x_38) ;  /* 0x0000000000147947 */ /* 0x000fec0003800000 */
.L_x_34:
[----:B------:R-:W-:Y:S01]  /*2dd0*/  LOP3.LUT R10, R11, 0x80000000, R10, 0x48, !PT ;  /* 0x800000000b0a7812 */ /* 0x000fe200078e480a */
[----:B------:R-:W-:Y:S06]  /*2de0*/  BRA `(.L_x_38) ;  /* 0x00000000000c7947 */ /* 0x000fec0003800000 */
.L_x_33:
[----:B------:R-:W0:Y:S01]  /*2df0*/  MUFU.RSQ R10, -QNAN ;  /* 0xffc00000000a7908 */ /* 0x000e220000001400 */
[----:B------:R-:W-:Y:S05]  /*2e00*/  BRA `(.L_x_38) ;  /* 0x0000000000047947 */ /* 0x000fea0003800000 */
.L_x_32:
[----:B------:R-:W-:-:S07]  /*2e10*/  FADD.FTZ R10, R12, R11 ;  /* 0x0000000b0c0a7221 */ /* 0x000fce0000010000 */
.L_x_38:
[----:B------:R-:W-:Y:S01]  /*2e20*/  HFMA2 R11, -RZ, RZ, 0, 0 ;  /* 0x00000000ff0b7431 */ /* 0x000fe200000001ff */
[----:B0-----:R-:W-:Y:S02]  /*2e30*/  MOV R15, R10 ;  /* 0x0000000a000f7202 */ /* 0x001fe40000000f00 */
[----:B------:R-:W-:-:S04]  /*2e40*/  MOV R10, R17 ;  /* 0x00000011000a7202 */ /* 0x000fc80000000f00 */
[----:B------:R-:W-:Y:S05]  /*2e50*/  RET.REL.NODEC R10 `(damiani_volatmeter_many_series_one_param_time_major_f32) ;  /* 0xffffffd00a687950 */ /* 0x000fea0003c3ffff */
.L_x_39:
[----:B------:R-:W-:-:S00]  /*2e60*/  BRA `(.L_x_39) ;  /* 0xfffffffc00fc7947 */ /* 0x000fc0000383ffff */
[----:B------:R-:W-:-:S00]  /*2e70*/  NOP ;  /* 0x0000000000007918 */ /* 0x000fc00000000000 */
        /* <DEDUP_REMOVED lines=8> */
.L_x_82:


//--------------------- .text.damiani_volatmeter_batch_f32 --------------------------
	.section	.text.damiani_volatmeter_batch_f32,"ax",@progbits
	.align	128
        .global         damiani_volatmeter_batch_f32
        .type           damiani_volatmeter_batch_f32,@function
        .size           damiani_volatmeter_batch_f32,(.L_x_85 - damiani_volatmeter_batch_f32)
        .other          damiani_volatmeter_batch_f32,@"STO_CUDA_ENTRY STV_DEFAULT"
damiani_volatmeter_batch_f32:
.text.damiani_volatmeter_batch_f32:
[----:B------:R-:W-:Y:S08]  /*0000*/  LDC R1, c[0x0][0x37c] ;  /* 0x0000df00ff017b82 */ /* 0x000ff00000000800 */
[----:B------:R-:W0:Y:S01]  /*0010*/  S2UR UR14, SR_CTAID.X ;  /* 0x00000000000e79c3 */ /* 0x000e220000002500 */
[----:B------:R-:W0:Y:S01]  /*0020*/  LDCU UR4, c[0x0][0x3b8] ;  /* 0x00007700ff0477ac */ /* 0x000e220008000800 */
[----:B------:R-:W1:Y:S01]  /*0030*/  LDCU UR15, c[0x0][0x388] ;  /* 0x00007100ff0f77ac */ /* 0x000e620008000800 */
[----:B0-----:R-:W-:-:S04]  /*0040*/  UISETP.GE.AND UP0, UPT, UR14, UR4, UPT ;  /* 0x000000040e00728c */ /* 0x001fc8000bf06270 */
[----:B-1----:R-:W-:-:S06]  /*0050*/  UISETP.LT.OR UP0, UPT, UR15, 0x1, UP0 ;  /* 0x000000010f00788c */ /* 0x002fcc0008701670 */
[----:B------:R-:W-:-:S13]  /*0060*/  PLOP3.LUT P0, PT, PT, PT, UP0, 0x80, 0x8 ;  /* 0x000000000008781c */ /* 0x000fda0003f0f008 */
[----:B------:R-:W-:Y:S05]  /*0070*/  @P0 EXIT ;  /* 0x000000000000094d */ /* 0x000fea0003800000 */
[----:B------:R-:W0:Y:S02]  /*0080*/  LDCU UR4, c[0x0][0x38c] ;  /* 0x00007180ff0477ac */ /* 0x000e240008000800 */
[----:B0-----:R-:W-:-:S06]  /*0090*/  UISETP.GE.AND UP0, UPT, UR4, UR15, UPT ;  /* 0x0000000f0400728c */ /* 0x001fcc000bf06270 */
[----:B------:R-:W-:-:S13]  /*00a0*/  PLOP3.LUT P0, PT, PT, PT, UP0, 0x80, 0x8 ;  /* 0x000000000008781c */ /* 0x000fda0003f0f008 */
[----:B------:R-:W-:Y:S05]  /*00b0*/  @P0 EXIT ;  /* 0x000000000000094d */ /* 0x000fea0003800000 */
[----:B------:R-:W0:Y:S01]  /*00c0*/  S2R R0, SR_TID.X ;  /* 0x0000000000007919 */ /* 0x000e220000002100 */
[----:B------:R-:W1:Y:S01]  /*00d0*/  LDCU UR4, c[0x0][0x38c] ;  /* 0x00007180ff0477ac */ /* 0x000e620008000800 */
[----:B0-----:R-:W-:Y:S02]  /*00e0*/  ISETP.NE.AND P0, PT, R0, RZ, PT ;  /* 0x000000ff0000720c */ /* 0x001fe40003f05270 */
[----:B-1----:R-:W-:-:S11]  /*00f0*/  MOV R0, UR4 ;  /* 0x0000000400007c02 */ /* 0x002fd60008000f00 */
[----:B------:R-:W-:Y:S05]  /*0100*/  @P0 EXIT ;  /* 0x000000000000094d */ /* 0x000fea0003800000 */
[----:B------:R-:W0:Y:S01]  /*0110*/  LDCU.128 UR4, c[0x0][0x390] ;  /* 0x00007200ff0477ac */ /* 0x000e220008000c00 */
[----:B------:R-:W1:Y:S01]  /*0120*/  LDCU.64 UR16, c[0x0][0x358] ;  /* 0x00006b00ff1077ac */ /* 0x000e620008000a00 */
[----:B------:R-:W2:Y:S01]  /*0130*/  LDCU.128 UR8, c[0x0][0x3a0] ;  /* 0x00007400ff0877ac */ /* 0x000ea20008000c00 */
[----:B------:R-:W3:Y:S01]  /*0140*/  LDCU.64 UR12, c[0x0][0x3b0] ;  /* 0x00007600ff0c77ac */ /* 0x000ee20008000a00 */
[----:B0-----:R-:W-:-:S06]  /*0150*/  UIMAD.WIDE.U32 UR4, UR14, 0x4, UR4 ;  /* 0x000000040e0478a5 */ /* 0x001fcc000f8e0004 */
[----:B------:R-:W-:Y:S02]  /*0160*/  MOV R3, UR5 ;  /* 0x0000000500037c02 */ /* 0x000fe40008000f00 */
[----:B------:R-:W-:-:S05]  /*0170*/  MOV R2, UR4 ;  /* 0x0000000400027c02 */ /* 0x000fca0008000f00 */
[----:B-1----:R-:W4:Y:S01]  /*0180*/  LDG.E.CONSTANT R3, desc[UR16][R2.64] ;  /* 0x0000001002037981 */ /* 0x002f22000c1e9900 */
[----:B--2---:R-:W-:Y:S02]  /*0190*/  UIMAD.WIDE.U32 UR4, UR14, 0x4, UR8 ;  /* 0x000000040e0478a5 */ /* 0x004fe4000f8e0008 */
[----:B---3--:R-:W-:-:S04]  /*01a0*/  UIMAD.WIDE.U32 UR8, UR14, 0x4, UR12 ;  /* 0x000000040e0878a5 */ /* 0x008fc8000f8e000c */
[----:B------:R-:W-:Y:S01]  /*01b0*/  MOV R4, UR4 ;  /* 0x0000000400047c02 */ /* 0x000fe20008000f00 */
[----:B------:R-:W-:Y:S01]  /*01c0*/  IMAD.U32 R5, RZ, RZ, UR5 ;  /* 0x00000005ff057e24 */ /* 0x000fe2000f8e00ff */
[----:B------:R-:W-:Y:S02]  /*01d0*/  UIMAD.WIDE.U32 UR4, UR14, 0x4, UR6 ;  /* 0x000000040e0478a5 */ /* 0x000fe4000f8e0006 */
[----:B------:R-:W-:Y:S02]  /*01e0*/  UIMAD.WIDE.U32 UR6, UR14, 0x4, UR10 ;  /* 0x000000040e0678a5 */ /* 0x000fe4000f8e000a */
[----:B------:R-:W2:Y:S01]  /*01f0*/  LDG.E.CONSTANT R4, desc[UR16][R4.64] ;  /* 0x0000001004047981 */ /* 0x000ea2000c1e9900 */
[----:B------:R-:W-:Y:S01]  /*0200*/  IMAD.U32 R10, RZ, RZ, UR8 ;  /* 0x00000008ff0a7e24 */ /* 0x000fe2000f8e00ff */
[----:B------:R-:W-:Y:S02]  /*0210*/  MOV R11, UR9 ;  /* 0x00000009000b7c02 */ /* 0x000fe40008000f00 */
[----:B------:R-:W-:-:S02]  /*0220*/  MOV R7, UR7 ;  /* 0x0000000700077c02 */ /* 0x000fc40008000f00 */
[----:B------:R-:W-:Y:S01]  /*0230*/  MOV R6, UR6 ;  /* 0x0000000600067c02 */ /* 0x000fe20008000f00 */
[----:B------:R-:W5:Y:S01]  /*0240*/  LDG.E.CONSTANT R2, desc[UR16][R10.64] ;  /* 0x000000100a027981 */ /* 0x000f62000c1e9900 */
[----:B------:R-:W-:Y:S02]  /*0250*/  MOV R8, UR4 ;  /* 0x0000000400087c02 */ /* 0x000fe40008000f00 */
[----:B------:R-:W-:Y:S01]  /*0260*/  MOV R9, UR5 ;  /* 0x0000000500097c02 */ /* 0x000fe20008000f00 */
[----:B------:R-:W5:Y:S04]  /*0270*/  LDG.E.CONSTANT R7, desc[UR16][R6.64] ;  /* 0x0000001006077981 */ /* 0x000f68000c1e9900 */
[----:B------:R0:W5:Y:S01]  /*0280*/  LDG.E.CONSTANT R8, desc[UR16][R8.64] ;  /* 0x0000001008087981 */ /* 0x000162000c1e9900 */
[----:B------:R-:W-:-:S04]  /*0290*/  USHF.L.U32 UR8, UR14, 0x1, URZ ;  /* 0x000000010e087899 */ /* 0x000fc800080006ff */
[----:B------:R-:W-:Y:S01]  /*02a0*/  UIMAD UR9, UR8, UR15, URZ ;  /* 0x0000000f080972a4 */ /* 0x000fe2000f8e02ff */
[----:B----4-:R-:W-:-:S13]  /*02b0*/  R2UR UR10, R3 ;  /* 0x00000000030a72ca */ /* 0x010fda00000e0000 */
[----:B0-----:R-:W-:-:S04]  /*02c0*/  I2FP.F32.S32 R9, UR10 ;  /* 0x0000000a00097c45 */ /* 0x001fc80008201400 */
[----:B------:R-:W-:-:S04]  /*02d0*/  IADD3 R3, PT, PT, R9, 0x1800000, RZ ;  /* 0x0180000009037810 */ /* 0x000fc80007ffe0ff */
[----:B------:R-:W-:-:S04]  /*02e0*/  LOP3.LUT R3, R3, 0x7f800000, RZ, 0xc0, !PT ;  /* 0x7f80000003037812 */ /* 0x000fc800078ec0ff */
[----:B------:R-:W-:Y:S02]  /*02f0*/  ISETP.GT.U32.AND P0, PT, R3, 0x1ffffff, PT ;  /* 0x01ffffff0300780c */ /* 0x000fe40003f04070 */
[----:B--2---:R-:W-:-:S11]  /*0300*/  R2UR UR11, R4 ;  /* 0x00000000040b72ca */ /* 0x004fd600000e0000 */
[----:B------:R-:W-:Y:S05]  /*0310*/  @P0 BRA `(.L_x_40) ;  /* 0x0000000000100947 */ /* 0x000fea0003800000 */
[----:B------:R-:W-:-:S07]  /*0320*/  MOV R16, 0x340 ;  /* 0x0000034000107802 */ /* 0x000fce0000000f00 */
[----:B-----5:R-:W-:Y:S05]  /*0330*/  CALL.REL.NOINC `($__internal_3_$__cuda_sm20_rcp_rn_f32_slowpath) ;  /* 0x0000002000087944 */ /* 0x020fea0003c00000 */
[----:B------:R-:W-:Y:S01]  /*0340*/  MOV R3, R18 ;  /* 0x0000001200037202 */ /* 0x000fe20000000f00 */
[----:B------:R-:W-:Y:S06]  /*0350*/  BRA `(.L_x_41) ;  /* 0x0000000000107947 */ /* 0x000fec0003800000 */
.L_x_40:
[----:B------:R-:W0:Y:S02]  /*0360*/  MUFU.RCP R4, R9 ;  /* 0x0000000900047308 */ /* 0x000e240000001000 */
[----:B0-----:R-:W-:-:S04]  /*0370*/  FFMA R3, R9, R4, -1 ;  /* 0xbf80000009037423 */ /* 0x001fc80000000004 */
[----:B------:R-:W-:-:S04]  /*0380*/  FADD.FTZ R3, -R3, -RZ ;  /* 0x800000ff03037221 */ /* 0x000fc80000010100 */
[----:B------:R-:W-:-:S07]  /*0390*/  FFMA R3, R4, R3, R4 ;  /* 0x0000000304037223 */ /* 0x000fce0000000004 */
.L_x_41:
[----:B------:R-:W-:-:S04]  /*03a0*/  I2FP.F32.S32 R9, UR11 ;  /* 0x0000000b00097c45 */ /* 0x000fc80008201400 */
[----:B------:R-:W-:-:S04]  /*03b0*/  IADD3 R4, PT, PT, R9, 0x1800000, RZ ;  /* 0x0180000009047810 */ /* 0x000fc80007ffe0ff */
[----:B------:R-:W-:-:S04]  /*03c0*/  LOP3.LUT R4, R4, 0x7f800000, RZ, 0xc0, !PT ;  /* 0x7f80000004047812 */ /* 0x000fc800078ec0ff */
[----:B------:R-:W-:-:S13]  /*03d0*/  ISETP.GT.U32.AND P0, PT, R4, 0x1ffffff, PT ;  /* 0x01ffffff0400780c */ /* 0x000fda0003f04070 */
[----:B------:R-:W-:Y:S05]  /*03e0*/  @P0 BRA `(.L_x_42) ;  /* 0x0000000000100947 */ /* 0x000fea0003800000 */
[----:B------:R-:W-:-:S07]  /*03f0*/  MOV R16, 0x410 ;  /* 0x0000041000107802 */ /* 0x000fce0000000f00 */
[----:B-----5:R-:W-:Y:S05]  /*0400*/  CALL.REL.NOINC `($__internal_3_$__cuda_sm20_rcp_rn_f32_slowpath) ;  /* 0x0000001c00d47944 */ /* 0x020fea0003c00000 */
[----:B------:R-:W-:Y:S01]  /*0410*/  IMAD.MOV.U32 R4, RZ, RZ, R18 ;  /* 0x000000ffff047224 */ /* 0x000fe200078e0012 */
[----:B------:R-:W-:Y:S06]  /*0420*/  BRA `(.L_x_43) ;  /* 0x0000000000107947 */ /* 0x000fec0003800000 */
.L_x_42:
[----:B------:R-:W0:Y:S02]  /*0430*/  MUFU.RCP R4, R9 ;  /* 0x0000000900047308 */ /* 0x000e240000001000 */
[----:B0-----:R-:W-:-:S04]  /*0440*/  FFMA R5, R9, R4, -1 ;  /* 0xbf80000009057423 */ /* 0x001fc80000000004 */
[----:B------:R-:W-:-:S04]  /*0450*/  FADD.FTZ R5, -R5, -RZ ;  /* 0x800000ff05057221 */ /* 0x000fc80000010100 */
[----:B------:R-:W-:-:S07]  /*0460*/  FFMA R4, R4, R5, R4 ;  /* 0x0000000504047223 */ /* 0x000fce0000000004 */
.L_x_43:
[----:B-----5:R-:W-:-:S04]  /*0470*/  I2FP.F32.S32 R9, R8 ;  /* 0x0000000800097245 */ /* 0x020fc80000201400 */
[----:B------:R-:W-:-:S04]  /*0480*/  IADD3 R5, PT, PT, R9, 0x1800000, RZ ;  /* 0x0180000009057810 */ /* 0x000fc80007ffe0ff */
[----:B------:R-:W-:-:S04]  /*0490*/  LOP3.LUT R5, R5, 0x7f800000, RZ, 0xc0, !PT ;  /* 0x7f80000005057812 */ /* 0x000fc800078ec0ff */
[----:B------:R-:W-:-:S13]  /*04a0*/  ISETP.GT.U32.AND P0, PT, R5, 0x1ffffff, PT ;  /* 0x01ffffff0500780c */ /* 0x000fda0003f04070 */
[----:B------:R-:W-:Y:S05]  /*04b0*/  @P0 BRA `(.L_x_44) ;  /* 0x0000000000100947 */ /* 0x000fea0003800000 */
[----:B------:R-:W-:-:S07]  /*04c0*/  MOV R16, 0x4e0 ;  /* 0x000004e000107802 */ /* 0x000fce0000000f00 */
[----:B------:R-:W-:Y:S05]  /*04d0*/  CALL.REL.NOINC `($__internal_3_$__cuda_sm20_rcp_rn_f32_slowpath) ;  /* 0x0000001c00a07944 */ /* 0x000fea0003c00000 */
[----:B------:R-:W-:Y:S01]  /*04e0*/  MOV R5, R18 ;  /* 0x0000001200057202 */ /* 0x000fe20000000f00 */
[----:B------:R-:W-:Y:S06]  /*04f0*/  BRA `(.L_x_45) ;  /* 0x0000000000107947 */ /* 0x000fec0003800000 */
.L_x_44:
[----:B------:R-:W0:Y:S02]  /*0500*/  MUFU.RCP R6, R9 ;  /* 0x0000000900067308 */ /* 0x000e240000001000 */
[----:B0-----:R-:W-:-:S04]  /*0510*/  FFMA R5, R9, R6, -1 ;  /* 0xbf80000009057423 */ /* 0x001fc80000000006 */
[----:B------:R-:W-:-:S04]  /*0520*/  FADD.FTZ R5, -R5, -RZ ;  /* 0x800000ff05057221 */ /* 0x000fc80000010100 */
[----:B------:R-:W-:-:S07]  /*0530*/  FFMA R5, R6, R5, R6 ;  /* 0x0000000506057223 */ /* 0x000fce0000000006 */
.L_x_45:
[----:B------:R-:W-:-:S04]  /*0540*/  I2FP.F32.S32 R9, R7 ;  /* 0x0000000700097245 */ /* 0x000fc80000201400 */
        /* <DEDUP_REMOVED lines=8> */
.L_x_46:
[----:B------:R-:W0:Y:S02]  /*05d0*/  MUFU.RCP R6, R9 ;  /* 0x0000000900067308 */ /* 0x000e240000001000 */
[----:B0-----:R-:W-:-:S04]  /*05e0*/  FFMA R10, R9, R6, -1 ;  /* 0xbf800000090a7423 */ /* 0x001fc80000000006 */
[----:B------:R-:W-:-:S04]  /*05f0*/  FADD.FTZ R11, -R10, -RZ ;  /* 0x800000ff0a0b7221 */ /* 0x000fc80000010100 */
[----:B------:R-:W-:-:S07]  /*0600*/  FFMA R6, R6, R11, R6 ;  /* 0x0000000b06067223 */ /* 0x000fce0000000006 */
.L_x_47:
[----:B------:R-:W0:Y:S01]  /*0610*/  LDCU.64 UR6, c[0x0][0x388] ;  /* 0x00007100ff0677ac */ /* 0x000e220008000a00 */
[----:B------:R-:W-:Y:S01]  /*0620*/  VIMNMX R9, PT, PT, R7, UR11, !PT ;  /* 0x0000000b07097c48 */ /* 0x000fe2000ffe0100 */
[----:B------:R-:W-:Y:S01]  /*0630*/  HFMA2 R17, -RZ, RZ, 0, 0 ;  /* 0x00000000ff117431 */ /* 0x000fe200000001ff */
[C---:B------:R-:W-:Y:S02]  /*0640*/  VIMNMX R28, PT, PT, R8.reuse, R7, !PT ;  /* 0x00000007081c7248 */ /* 0x040fe40007fe0100 */
[----:B------:R-:W-:Y:S02]  /*0650*/  CS2R R12, SRZ ;  /* 0x00000000000c7805 */ /* 0x000fe4000001ff00 */
[----:B------:R-:W-:Y:S02]  /*0660*/  VIMNMX3 R9, R8, UR10, R9, !PT ;  /* 0x0000000a08097c0f */ /* 0x000fe4000f800109 */
[----:B------:R-:W-:Y:S02]  /*0670*/  CS2R R26, SRZ ;  /* 0x00000000001a7805 */ /* 0x000fe4000001ff00 */
[----:B------:R-:W-:Y:S01]  /*0680*/  MOV R18, RZ ;  /* 0x000000ff00127202 */ /* 0x000fe20000000f00 */
[----:B------:R-:W-:Y:S01]  /*0690*/  UIADD3 UR13, UPT, UPT, -UR11, URZ, URZ ;  /* 0x000000ff0b0d7290 */ /* 0x000fe2000fffe1ff */
[----:B------:R-:W-:Y:S01]  /*06a0*/  VIMNMX R29, PT, PT, R9, 0x3, !PT ;  /* 0x00000003091d7848 */ /* 0x000fe20007fe0100 */
[----:B------:R-:W-:Y:S01]  /*06b0*/  UIADD3 UR14, UPT, UPT, -UR10, URZ, URZ ;  /* 0x000000ff0a0e7290 */ /* 0x000fe2000fffe1ff */
[----:B------:R-:W-:Y:S01]  /*06c0*/  MOV R11, 0x7fc00000 ;  /* 0x7fc00000000b7802 */ /* 0x000fe20000000f00 */
[----:B------:R-:W1:Y:S01]  /*06d0*/  LDCU.64 UR18, c[0x0][0x3d8] ;  /* 0x00007b00ff1277ac */ /* 0x000e620008000a00 */
[----:B------:R-:W-:Y:S01]  /*06e0*/  IADD3 R28, PT, PT, R28, -0x1, RZ ;  /* 0xffffffff1c1c7810 */ /* 0x000fe20007ffe0ff */
[----:B------:R-:W2:Y:S01]  /*06f0*/  LDCU UR21, c[0x0][0x388] ;  /* 0x00007100ff1577ac */ /* 0x000ea20008000800 */
[----:B0-----:R-:W-:Y:S01]  /*0700*/  IMAD.U32 R10, RZ, RZ, UR6 ;  /* 0x00000006ff0a7e24 */ /* 0x001fe2000f8e00ff */
[C---:B------:R-:W-:Y:S01]  /*0710*/  IADD3 R9, PT, PT, R29.reuse, UR7, RZ ;  /* 0x000000071d097c10 */ /* 0x040fe2000fffe0ff */
[----:B------:R-:W-:Y:S01]  /*0720*/  UIADD3 UR12, UPT, UPT, UR9, UR7, URZ ;  /* 0x00000007090c7290 */ /* 0x000fe2000fffe0ff */
[----:B------:R-:W-:Y:S01]  /*0730*/  IADD3 R29, PT, PT, R29, -0x1, RZ ;  /* 0xffffffff1d1d7810 */ /* 0x000fe20007ffe0ff */
[----:B------:R-:W-:Y:S01]  /*0740*/  UIADD3 UR6, UPT, UPT, -UR6, UR7, URZ ;  /* 0x0000000706067290 */ /* 0x000fe2000fffe1ff */
[----:B------:R-:W-:Y:S01]  /*0750*/  VIADDMNMX R9, R9, 0xffffffff, R10, PT ;  /* 0xffffffff09097846 */ /* 0x000fe2000380010a */
[----:B------:R-:W-:Y:S01]  /*0760*/  IMAD.MOV.U32 R10, RZ, RZ, RZ ;  /* 0x000000ffff0a7224 */ /* 0x000fe200078e00ff */
[----:B------:R-:W-:-:S02]  /*0770*/  IADD3 R7, PT, PT, -R7, UR7, RZ ;  /* 0x0000000707077c10 */ /* 0x000fc4000fffe1ff */
[----:B------:R-:W-:Y:S02]  /*0780*/  R2UR UR15, R9 ;  /* 0x00000000090f72ca */ /* 0x000fe400000e0000 */
[----:B------:R-:W-:Y:S02]  /*0790*/  MOV R9, 0x7fc00000 ;  /* 0x7fc0000000097802 */ /* 0x000fe40000000f00 */
[----:B------:R-:W-:Y:S01]  /*07a0*/  IADD3 R8, PT, PT, -R8, UR7, RZ ;  /* 0x0000000708087c10 */ /* 0x000fe2000fffe1ff */
[----:B------:R-:W-:-:S10]  /*07b0*/  UMOV UR7, 0x1 ;  /* 0x0000000100077882 */ /* 0x000fd40000000000 */
.L_x_62:
[----:B0--3--:R-:W0:Y:S02]  /*07c0*/  LDC.64 R14, c[0x0][0x3d0] ;  /* 0x0000f400ff0e7b82 */ /* 0x009e240000000a00 */
[----:B0-----:R-:W-:-:S05]  /*07d0*/  IMAD.WIDE R14, R0, 0x4, R14 ;  /* 0x00000004000e7825 */ /* 0x001fca00078e020e */
[----:B------:R0:W5:Y:S01]  /*07e0*/  LDG.E.CONSTANT R19, desc[UR16][R14.64] ;  /* 0x000000100e137981 */ /* 0x000162000c1e9900 */
[----:B------:R-:W-:Y:S01]  /*07f0*/  UIADD3 UR20, UPT, UPT, UR7, -0x1, URZ ;  /* 0xffffffff07147890 */ /* 0x000fe2000fffe0ff */
[----:B------:R-:W-:Y:S01]  /*0800*/  MOV R30, R10 ;  /* 0x0000000a001e7202 */ /* 0x000fe20000000f00 */
[----:B------:R-:W-:Y:S02]  /*0810*/  IMAD.MOV.U32 R31, RZ, RZ, R18 ;  /* 0x000000ffff1f7224 */ /* 0x000fe400078e0012 */
[----:B------:R-:W-:-:S09]  /*0820*/  UISETP.GE.AND UP0, UPT, UR20, UR10, UPT ;  /* 0x0000000a1400728c */ /* 0x000fd2000bf06270 */
[----:B0-----:R-:W-:Y:S05]  /*0830*/  BRA.U UP0, `(.L_x_48) ;  /* 0x0000000100587547 */ /* 0x001fea000b800000 */
[----:B------:R-:W-:Y:S01]  /*0840*/  I2FP.F32.S32 R23, UR10 ;  /* 0x0000000a00177c45 */ /* 0x000fe20008201400 */
[----:B-----5:R-:W-:Y:S01]  /*0850*/  FADD R26, -R26, R19 ;  /* 0x000000131a1a7221 */ /* 0x020fe20000000100 */
[----:B------:R-:W-:Y:S02]  /*0860*/  UISETP.NE.AND UP0, UPT, UR14, -0x1, UPT ;  /* 0xffffffff0e00788c */ /* 0x000fe4000bf05270 */
[----:B------:R-:W0:Y:S01]  /*0870*/  MUFU.RCP R21, R23 ;  /* 0x0000001700157308 */ /* 0x000e220000001000 */
[----:B------:R-:W-:-:S04]  /*0880*/  FADD R16, R27, R26 ;  /* 0x0000001a1b107221 */ /* 0x000fc80000000000 */
[----:B------:R-:W-:-:S03]  /*0890*/  FADD R15, -R27, R16 ;  /* 0x000000101b0f7221 */ /* 0x000fc60000000100 */
[----:B------:R-:W3:Y:S01]  /*08a0*/  FCHK P0, R16, R23 ;  /* 0x0000001710007302 */ /* 0x000ee20000000000 */
[----:B------:R-:W-:Y:S01]  /*08b0*/  FADD R26, -R26, R15 ;  /* 0x0000000f1a1a7221 */ /* 0x000fe20000000100 */
[----:B0-----:R-:W-:-:S04]  /*08c0*/  FFMA R14, -R23, R21, 1 ;  /* 0x3f800000170e7423 */ /* 0x001fc80000000115 */
[----:B------:R-:W-:-:S04]  /*08d0*/  FFMA R21, R21, R14, R21 ;  /* 0x0000000e15157223 */ /* 0x000fc80000000015 */
[----:B------:R-:W-:-:S04]  /*08e0*/  FFMA R14, R16, R21, RZ ;  /* 0x00000015100e7223 */ /* 0x000fc800000000ff */
[----:B------:R-:W-:-:S04]  /*08f0*/  FFMA R20, -R23, R14, R16 ;  /* 0x0000000e17147223 */ /* 0x000fc80000000110 */
[----:B------:R-:W-:Y:S01]  /*0900*/  FFMA R14, R21, R20, R14 ;  /* 0x00000014150e7223 */ /* 0x000fe2000000000e */
[----:B---3--:R-:W-:Y:S06]  /*0910*/  @!P0 BRA `(.L_x_49) ;  /* 0x0000000000108947 */ /* 0x008fec0003800000 */
[----:B------:R-:W-:Y:S02]  /*0920*/  MOV R15, R23 ;  /* 0x00000017000f7202 */ /* 0x000fe40000000f00 */
[----:B------:R-:W-:-:S07]  /*0930*/  MOV R20, 0x950 ;  /* 0x0000095000147802 */ /* 0x000fce0000000f00 */
[----:B-12---:R-:W-:Y:S05]  /*0940*/  CALL.REL.NOINC `($__internal_5_$__cuda_sm3x_div_rn_noftz_f32_slowpath) ;  /* 0x0000001c00b87944 */ /* 0x006fea0003c00000 */
[----:B------:R-:W-:-:S07]  /*0950*/  MOV R14, R21 ;  /* 0x00000015000e7202 */ /* 0x000fce0000000f00 */
.L_x_49:
[----:B------:R-:W-:Y:S02]  /*0960*/  PLOP3.LUT P0, PT, PT, PT, UP0, 0x40, 0x4 ;  /* 0x000000000004781c */ /* 0x000fe40003f0e808 */
[----:B------:R-:W-:Y:S02]  /*0970*/  MOV R27, R16 ;  /* 0x00000010001b7202 */ /* 0x000fe40000000f00 */
[----:B------:R-:W-:Y:S01]  /*0980*/  FSEL R11, R14, R11, P0 ;  /* 0x0000000b0e0b7208 */ /* 0x000fe20000000000 */
[----:B------:R-:W-:Y:S08]  /*0990*/  BRA `(.L_x_50) ;  /* 0x0000000000107947 */ /* 0x000ff00003800000 */
.L_x_48:
[----:B------:R-:W-:-:S13]  /*09a0*/  FSETP.NE.AND P0, PT, |R11|, +INF , PT ;  /* 0x7f8000000b00780b */ /* 0x000fda0003f05200 */
[----:B-----5:R-:W-:Y:S01]  /*09b0*/  @P0 FMUL R14, R19, R3 ;  /* 0x00000003130e0220 */ /* 0x020fe20000400000 */
[----:B------:R-:W-:-:S04]  /*09c0*/  @P0 FADD R15, -R3, 1 ;  /* 0x3f800000030f0421 */ /* 0x000fc80000000100 */
[----:B------:R-:W-:-:S07]  /*09d0*/  @P0 FFMA R11, R11, R15, R14 ;  /* 0x0000000f0b0b0223 */ /* 0x000fce000000000e */
.L_x_50:
[----:B------:R-:W-:-:S09]  /*09e0*/  UISETP.GE.AND UP0, UPT, UR20, UR11, UPT ;  /* 0x0000000b1400728c */ /* 0x000fd2000bf06270 */
[----:B------:R-:W-:Y:S05]  /*09f0*/  BRA.U UP0, `(.L_x_51) ;  /* 0x0000000100587547 */ /* 0x000fea000b800000 */
[----:B------:R-:W-:Y:S01]  /*0a00*/  I2FP.F32.S32 R21, UR11 ;  /* 0x0000000b00157c45 */ /* 0x000fe20008201400 */
[----:B------:R-:W-:Y:S01]  /*0a10*/  FADD R12, -R12, R19 ;  /* 0x000000130c0c7221 */ /* 0x000fe20000000100 */
        /* <DEDUP_REMOVED lines=16> */
.L_x_52:
[----:B------:R-:W-:Y:S01]  /*0b20*/  PLOP3.LUT P0, PT, PT, PT, UP0, 0x40, 0x4 ;  /* 0x000000000004781c */ /* 0x000fe20003f0e808 */
[----:B------:R-:W-:-:S03]  /*0b30*/  IMAD.MOV.U32 R13, RZ, RZ, R16 ;  /* 0x000000ffff0d7224 */ /* 0x000fc600078e0010 */
[----:B------:R-:W-:Y:S01]  /*0b40*/  FSEL R9, R14, R9, P0 ;  /* 0x000000090e097208 */ /* 0x000fe20000000000 */
[----:B------:R-:W-:Y:S08]  /*0b50*/  BRA `(.L_x_53) ;  /* 0x0000000000107947 */ /* 0x000ff00003800000 */
.L_x_51:
[----:B------:R-:W-:-:S13]  /*0b60*/  FSETP.NE.AND P0, PT, |R9|, +INF , PT ;  /* 0x7f8000000900780b */ /* 0x000fda0003f05200 */
[----:B------:R-:W-:Y:S01]  /*0b70*/  @P0 FMUL R14, R19, R4 ;  /* 0x00000004130e0220 */ /* 0x000fe20000400000 */
[----:B------:R-:W-:-:S04]  /*0b80*/  @P0 FADD R15, -R4, 1 ;  /* 0x3f800000040f0421 */ /* 0x000fc80000000100 */
[----:B------:R-:W-:-:S07]  /*0b90*/  @P0 FFMA R9, R9, R15, R14 ;  /* 0x0000000f09090223 */ /* 0x000fce000000000e */
.L_x_53:
[----:B------:R-:W-:-:S13]  /*0ba0*/  ISETP.LE.AND P0, PT, R29, UR20, PT ;  /* 0x000000141d007c0c */ /* 0x000fda000bf03270 */
[----:B------:R-:W-:Y:S05]  /*0bb0*/  @!P0 BRA `(.L_x_54) ;  /* 0x0000000c00e08947 */ /* 0x000fea0003800000 */
[C---:B------:R-:W-:Y:S02]  /*0bc0*/  IADD3 R14, PT, PT, R9.reuse, 0x1800000, RZ ;  /* 0x01800000090e7810 */ /* 0x040fe40007ffe0ff */
[C---:B------:R-:W-:Y:S02]  /*0bd0*/  FSETP.NE.AND P3, PT, |R9|.reuse, +INF , PT ;  /* 0x7f8000000900780b */ /* 0x040fe40003f65200 */
[----:B------:R-:W-:Y:S02]  /*0be0*/  LOP3.LUT R14, R14, 0x7f800000, RZ, 0xc0, !PT ;  /* 0x7f8000000e0e7812 */ /* 0x000fe400078ec0ff */
[----:B------:R-:W-:Y:S02]  /*0bf0*/  FSETP.GT.AND P4, PT, R9, RZ, PT ;  /* 0x000000ff0900720b */ /* 0x000fe40003f84000 */
[----:B------:R-:W-:-:S13]  /*0c00*/  ISETP.GT.U32.AND P0, PT, R14, 0x1ffffff, PT ;  /* 0x01ffffff0e00780c */ /* 0x000fda0003f04070 */
[----:B------:R-:W-:Y:S05]  /*0c10*/  @P0 BRA `(.L_x_55) ;  /* 0x0000000000100947 */ /* 0x000fea0003800000 */
[----:B------:R-:W-:-:S07]  /*0c20*/  MOV R16, 0xc40 ;  /* 0x00000c4000107802 */ /* 0x000fce0000000f00 */
[----:B-12---:R-:W-:Y:S05]  /*0c30*/  CALL.REL.NOINC `($__internal_3_$__cuda_sm20_rcp_rn_f32_slowpath) ;  /* 0x0000001400c87944 */ /* 0x006fea0003c00000 */
[----:B------:R-:W-:Y:S01]  /*0c40*/  MOV R14, R18 ;  /* 0x00000012000e7202 */ /* 0x000fe20000000f00 */
[----:B------:R-:W-:Y:S06]  /*0c50*/  BRA `(.L_x_56) ;  /* 0x0000000000107947 */ /* 0x000fec0003800000 */
.L_x_55:
[----:B------:R-:W0:Y:S02]  /*0c60*/  MUFU.RCP R14, R9 ;  /* 0x00000009000e7308 */ /* 0x000e240000001000 */
[----:B0-----:R-:W-:-:S04]  /*0c70*/  FFMA R15, R9, R14, -1 ;  /* 0xbf800000090f7423 */ /* 0x001fc8000000000e */
[----:B------:R-:W-:-:S04]  /*0c80*/  FADD.FTZ R15, -R15, -RZ ;  /* 0x800000ff0f0f7221 */ /* 0x000fc80000010100 */
[----:B------:R-:W-:-:S07]  /*0c90*/  FFMA R14, R14, R15, R14 ;  /* 0x0000000f0e0e7223 */ /* 0x000fce000000000e */
.L_x_56:
[----:B------:R-:W-:Y:S01]  /*0ca0*/  FSEL R14, R14, 8388608, P4 ;  /* 0x4b0000000e0e7808 */ /* 0x000fe20002000000 */
[----:B-1----:R-:W-:Y:S01]  /*0cb0*/  UIMAD.WIDE UR4, UR12, 0x4, UR18 ;  /* 0x000000040c0478a5 */ /* 0x002fe2000f8e0212 */
[----:B------:R-:W-:Y:S01]  /*0cc0*/  FADD R17, -R17, R10 ;  /* 0x0000000a11117221 */ /* 0x000fe20000000100 */
[----:B------:R-:W-:Y:S02]  /*0cd0*/  ISETP.LE.AND P0, PT, R28, UR20, PT ;  /* 0x000000141c007c0c */ /* 0x000fe4000bf03270 */
[----:B------:R-:W-:Y:S02]  /*0ce0*/  FSEL R14, R14, 8388608, P3 ;  /* 0x4b0000000e0e7808 */ /* 0x000fe40001800000 */
[----:B------:R-:W-:Y:S02]  /*0cf0*/  MOV R15, UR5 ;  /* 0x00000005000f7c02 */ /* 0x000fe40008000f00 */
[----:B------:R-:W-:Y:S01]  /*0d00*/  MOV R18, R30 ;  /* 0x0000001e00127202 */ /* 0x000fe20000000f00 */
[----:B------:R-:W-:Y:S01]  /*0d10*/  FMUL R10, R11, R14 ;  /* 0x0000000e0b0a7220 */ /* 0x000fe20000400000 */
[----:B------:R-:W-:-:S03]  /*0d20*/  MOV R14, UR4 ;  /* 0x00000004000e7c02 */ /* 0x000fc60008000f00 */
[----:B------:R-:W-:Y:S01]  /*0d30*/  FFMA R10, R17, 0.5, R10 ;  /* 0x3f000000110a7823 */ /* 0x000fe2000000000a */
[----:B------:R-:W-:-:S04]  /*0d40*/  IMAD.MOV.U32 R17, RZ, RZ, R31 ;  /* 0x000000ffff117224 */ /* 0x000fc800078e001f */
[----:B------:R0:W-:Y:S01]  /*0d50*/  STG.E desc[UR16][R14.64], R10 ;  /* 0x0000000a0e007986 */ /* 0x0001e2000c101910 */
[----:B------:R-:W-:Y:S05]  /*0d60*/  @!P0 BRA `(.L_x_54) ;  /* 0x0000000c00748947 */ /* 0x000fea0003800000 */
[----:B------:R-:W1:Y:S01]  /*0d70*/  LDC.64 R20, c[0x0][0x3c0] ;  /* 0x0000f000ff147b82 */ /* 0x000e620000000a00 */
[----:B------:R-:W-:Y:S02]  /*0d80*/  ISETP.GE.AND P0, PT, R8, RZ, PT ;  /* 0x000000ff0800720c */ /* 0x000fe40003f06270 */
[----:B0-----:R-:W-:Y:S01]  /*0d90*/  CS2R R14, SRZ ;  /* 0x00000000000e7805 */ /* 0x001fe2000001ff00 */
[----:B-1----:R-:W-:-:S10]  /*0da0*/  IMAD.WIDE R18, R0, 0x8, R20 ;  /* 0x0000000800127825 */ /* 0x002fd400078e0214 */
[----:B------:R-:W-:Y:S01]  /*0db0*/  @P0 IMAD.WIDE.U32 R16, R8, 0x8, R20 ;  /* 0x0000000808100825 */ /* 0x000fe200078e0014 */
[----:B------:R-:W3:Y:S04]  /*0dc0*/  LDG.E.64.CONSTANT R18, desc[UR16][R18.64] ;  /* 0x0000001012127981 */ /* 0x000ee8000c1e9b00 */
[----:B------:R-:W3:Y:S01]  /*0dd0*/  @P0 LDG.E.64.CONSTANT R14, desc[UR16][R16.64] ;  /* 0x00000010100e0981 */ /* 0x000ee2000c1e9b00 */
[----:B------:R-:W-:Y:S01]  /*0de0*/  ISETP.GE.AND P1, PT, R7, RZ, PT ;  /* 0x000000ff0700720c */ /* 0x000fe20003f26270 */
[----:B---3--:R-:W-:-:S04]  /*0df0*/  FADD R23, R18, -R14 ;  /* 0x8000000e12177221 */ /* 0x008fc80000000000 */
        /* <DEDUP_REMOVED lines=9> */
[--C-:B------:R-:W-:Y:S01]  /*0e90*/  FADD R16, R22, -R15.reuse ;  /* 0x8000000f16107221 */ /* 0x100fe20000000000 */
[----:B------:R-:W-:-:S03]  /*0ea0*/  FADD R15, R14, -R15 ;  /* 0x8000000f0e0f7221 */ /* 0x000fc60000000000 */
[----:B------:R-:W-:Y:S01]  /*0eb0*/  FADD R16, R23, -R16 ;  /* 0x8000001017107221 */ /* 0x000fe20000000000 */
[----:B------:R-:W-:-:S03]  /*0ec0*/  FMUL R17, R22, R5 ;  /* 0x0000000516117220 */ /* 0x000fc60000400000 */
[----:B------:R-:W-:-:S04]  /*0ed0*/  FADD R16, R16, R15 ;  /* 0x0000000f10107221 */ /* 0x000fc80000000000 */
[----:B------:R-:W-:-:S04]  /*0ee0*/  FFMA R25, R16, R5, R17 ;  /* 0x0000000510197223 */ /* 0x000fc80000000011 */
[----:B------:R-:W-:-:S04]  /*0ef0*/  FADD R14, -R17, R25 ;  /* 0x00000019110e7221 */ /* 0x000fc80000000100 */
[--C-:B------:R-:W-:Y:S01]  /*0f00*/  FADD R22, R25, -R14.reuse ;  /* 0x8000000e19167221 */ /* 0x100fe20000000000 */
[----:B------:R-:W-:-:S03]  /*0f10*/  FFMA R15, R16, R5, -R14 ;  /* 0x00000005100f7223 */ /* 0x000fc6000000080e */
[----:B------:R-:W-:-:S04]  /*0f20*/  FADD R22, R17, -R22 ;  /* 0x8000001611167221 */ /* 0x000fc80000000000 */
[----:B------:R-:W-:Y:S02]  /*0f30*/  FADD R32, R22, R15 ;  /* 0x0000000f16207221 */ /* 0x000fe40000000000 */
[----:B------:R-:W0:Y:S02]  /*0f40*/  LDC.64 R22, c[0x0][0x3c8] ;  /* 0x0000f200ff167b82 */ /* 0x000e240000000a00 */
[C---:B------:R-:W-:Y:S01]  /*0f50*/  FMUL R14, R25.reuse, R32 ;  /* 0x00000020190e7220 */ /* 0x040fe20000400000 */
[----:B------:R-:W-:-:S03]  /*0f60*/  FMUL R24, R25, R25 ;  /* 0x0000001919187220 */ /* 0x000fc60000400000 */
[----:B------:R-:W-:-:S04]  /*0f70*/  FFMA R35, R25, R32, R14 ;  /* 0x0000002019237223 */ /* 0x000fc8000000000e */
[----:B------:R-:W-:Y:S01]  /*0f80*/  FADD R33, R24, R35 ;  /* 0x0000002318217221 */ /* 0x000fe20000000000 */
[----:B------:R-:W-:-:S03]  /*0f90*/  CS2R R16, SRZ ;  /* 0x0000000000107805 */ /* 0x000fc6000001ff00 */
[----:B------:R-:W-:Y:S01]  /*0fa0*/  FADD R34, -R24, R33 ;  /* 0x0000002118227221 */ /* 0x000fe20000000100 */
[----:B------:R-:W-:-:S04]  /*0fb0*/  @P1 IMAD.WIDE.U32 R14, R7, 0x8, R20 ;  /* 0x00000008070e1825 */ /* 0x000fc800078e0014 */
[--C-:B------:R-:W-:Y:S01]  /*0fc0*/  FADD R21, -R33, R34.reuse ;  /* 0x0000002221157221 */ /* 0x100fe20000000100 */
[----:B------:R-:W-:Y:S01]  /*0fd0*/  FADD R34, R35, -R34 ;  /* 0x8000002223227221 */ /* 0x000fe20000000000 */
[----:B------:R1:W5:Y:S01]  /*0fe0*/  @P1 LDG.E.64.CONSTANT R16, desc[UR16][R14.64] ;  /* 0x000000100e101981 */ /* 0x000362000c1e9b00 */
[----:B------:R-:W-:Y:S01]  /*0ff0*/  FFMA R36, R25, R25, -R24 ;  /* 0x0000001919247223 */ /* 0x000fe20000000818 */
[----:B------:R-:W-:Y:S01]  /*1000*/  FADD R35, R24, R21 ;  /* 0x0000001518237221 */ /* 0x000fe20000000000 */
[----:B------:R-:W-:Y:S01]  /*1010*/  CS2R R20, SRZ ;  /* 0x0000000000147805 */ /* 0x000fe2000001ff00 */
[----:B0-----:R-:W-:-:S05]  /*1020*/  @P0 IMAD.WIDE.U32 R24, R8, 0x8, R22 ;  /* 0x0000000808180825 */ /* 0x001fca00078e0016 */
[----:B------:R-:W3:Y:S01]  /*1030*/  @P0 LDG.E.64.CONSTANT R20, desc[UR16][R24.64] ;  /* 0x0000001018140981 */ /* 0x000ee2000c1e9b00 */
[----:B-1----:R-:W-:-:S06]  /*1040*/  IMAD.WIDE R14, R0, 0x8, R22 ;  /* 0x00000008000e7825 */ /* 0x002fcc00078e0216 */
[----:B------:R-:W3:Y:S01]  /*1050*/  LDG.E.64.CONSTANT R14, desc[UR16][R14.64] ;  /* 0x000000100e0e7981 */ /* 0x000ee2000c1e9b00 */
[----:B------:R-:W-:-:S04]  /*1060*/  FADD R35, R35, R34 ;  /* 0x0000002223237221 */ /* 0x000fc80000000000 */
[----:B------:R-:W-:-:S04]  /*1070*/  FADD R37, R36, R35 ;  /* 0x0000002324257221 */ /* 0x000fc80000000000 */
[----:B------:R-:W-:Y:S01]  /*1080*/  FFMA R32, R32, R32, R37 ;  /* 0x0000002020207223 */ /* 0x000fe20000000025 */
[----:B------:R-:W-:Y:S01]  /*1090*/  @P1 IMAD.WIDE.U32 R34, R7, 0x8, R22 ;  /* 0x0000000807221825 */ /* 0x000fe200078e0016 */
[----:B------:R-:W-:-:S06]  /*10a0*/  CS2R R22, SRZ ;  /* 0x0000000000167805 */ /* 0x000fcc000001ff00 */
[----:B------:R0:W5:Y:S01]  /*10b0*/  @P1 LDG.E.64.CONSTANT R22, desc[UR16][R34.64] ;  /* 0x0000001022161981 */ /* 0x000162000c1e9b00 */
        /* <DEDUP_REMOVED lines=11> */
[----:B------:R-:W-:Y:S01]  /*1170*/  FADD R21, R24, -R21 ;  /* 0x8000001518157221 */ /* 0x000fe20000000000 */
[----:B------:R-:W-:Y:S02]  /*1180*/  FADD R24, R33, R32 ;  /* 0x0000002021187221 */ /* 0x000fe40000000000 */
[----:B------:R-:W-:-:S04]  /*1190*/  FADD R34, R37, -R34 ;  /* 0x8000002225227221 */ /* 0x000fc80000000000 */
[----:B------:R-:W-:Y:S01]  /*11a0*/  FADD R34, R34, R21 ;  /* 0x0000001522227221 */ /* 0x000fe20000000000 */
[----:B------:R-:W-:-:S04]  /*11b0*/  FADD R21, -R33, R24 ;  /* 0x0000001821157221 */ /* 0x000fc80000000100 */
[--C-:B------:R-:W-:Y:S01]  /*11c0*/  FADD R36, -R24, R21.reuse ;  /* 0x0000001518247221 */ /* 0x100fe20000000100 */
[----:B------:R-:W-:Y:S01]  /*11d0*/  FADD R21, R32, -R21 ;  /* 0x8000001520157221 */ /* 0x000fe20000000000 */
[----:B------:R-:W-:Y:S02]  /*11e0*/  FMUL R25, R20, R5 ;  /* 0x0000000514197220 */ /* 0x000fe40000400000 */
[----:B------:R-:W-:-:S04]  /*11f0*/  FADD R36, R33, R36 ;  /* 0x0000002421247221 */ /* 0x000fc80000000000 */
[----:B------:R-:W-:Y:S01]  /*1200*/  FADD R20, R36, R21 ;  /* 0x0000001524147221 */ /* 0x000fe20000000000 */
[----:B------:R-:W-:-:S04]  /*1210*/  FFMA R21, R34, R5, R25 ;  /* 0x0000000522157223 */ /* 0x000fc80000000019 */
[----:B------:R-:W-:-:S04]  /*1220*/  FADD R32, -R25, R21 ;  /* 0x0000001519207221 */ /* 0x000fc80000000100 */
[--C-:B------:R-:W-:Y:S01]  /*1230*/  FADD R36, R21, -R32.reuse ;  /* 0x8000002015247221 */ /* 0x100fe20000000000 */
[----:B------:R-:W-:Y:S01]  /*1240*/  FFMA R33, R34, R5, -R32 ;  /* 0x0000000522217223 */ /* 0x000fe20000000820 */
[----:B------:R-:W-:Y:S02]  /*1250*/  FADD R32, -R24, R21 ;  /* 0x0000001518207221 */ /* 0x000fe40000000100 */
[----:B------:R-:W-:Y:S02]  /*1260*/  FADD R36, R25, -R36 ;  /* 0x8000002419247221 */ /* 0x000fe40000000000 */
[----:B------:R-:W-:-:S04]  /*1270*/  FADD R25, -R21, R32 ;  /* 0x0000002015197221 */ /* 0x000fc80000000100 */
[--C-:B------:R-:W-:Y:S01]  /*1280*/  FADD R34, R32, -R25.reuse ;  /* 0x8000001920227221 */ /* 0x100fe20000000000 */
[----:B------:R-:W-:-:S03]  /*1290*/  FADD R25, -R24, -R25 ;  /* 0x8000001918197221 */ /* 0x000fc60000000100 */
[----:B------:R-:W-:Y:S01]  /*12a0*/  FADD R34, R21, -R34 ;  /* 0x8000002215227221 */ /* 0x000fe20000000000 */
[----:B------:R-:W-:-:S03]  /*12b0*/  FADD R33, R36, R33 ;  /* 0x0000002124217221 */ /* 0x000fc60000000000 */
[----:B------:R-:W-:-:S04]  /*12c0*/  FADD R34, R34, R25 ;  /* 0x0000001922227221 */ /* 0x000fc80000000000 */
        /* <DEDUP_REMOVED lines=15> */
[----:B-12--5:R-:W-:Y:S05]  /*13c0*/  CALL.REL.NOINC `($__internal_4_$__cuda_sm20_sqrt_rn_f32_slowpath) ;  /* 0x0000001000b87944 */ /* 0x026fea0003c00000 */
[----:B------:R-:W-:Y:S01]  /*13d0*/  MOV R25, R32 ;  /* 0x0000002000197202 */ /* 0x000fe20000000f00 */
[----:B------:R-:W-:Y:S06]  /*13e0*/  BRA `(.L_x_58) ;  /* 0x0000000000107947 */ /* 0x000fec0003800000 */
.L_x_57:
[----:B-1----:R-:W-:Y:S01]  /*13f0*/  FMUL.FTZ R25, R20, R21 ;  /* 0x0000001514197220 */ /* 0x002fe20000410000 */
[----:B------:R-:W-:-:S03]  /*1400*/  FMUL.FTZ R21, R21, 0.5 ;  /* 0x3f00000015157820 */ /* 0x000fc60000410000 */
[----:B------:R-:W-:-:S04]  /*1410*/  FFMA R20, -R25, R25, R20 ;  /* 0x0000001919147223 */ /* 0x000fc80000000114 */
[----:B------:R-:W-:-:S07]  /*1420*/  FFMA R25, R20, R21, R25 ;  /* 0x0000001514197223 */ /* 0x000fce0000000019 */
.L_x_58:
[----:B-----5:R-:W-:-:S04]  /*1430*/  FADD R21, R18, -R16 ;  /* 0x8000001012157221 */ /* 0x020fc80000000000 */
        /* <DEDUP_REMOVED lines=8> */
[----:B------:R-:W-:Y:S01]  /*14c0*/  FADD R18, -R21, R17 ;  /* 0x0000001115127221 */ /* 0x000fe20000000100 */
[----:B------:R-:W-:-:S03]  /*14d0*/  FMUL R24, R17, R6 ;  /* 0x0000000611187220 */ /* 0x000fc60000400000 */
[--C-:B------:R-:W-:Y:S01]  /*14e0*/  FADD R20, R17, -R18.reuse ;  /* 0x8000001211147221 */ /* 0x100fe20000000000 */
[----:B------:R-:W-:Y:S01]  /*14f0*/  FADD R19, R16, -R18 ;  /* 0x8000001210137221 */ /* 0x000fe20000000000 */
[C---:B------:R-:W-:Y:S02]  /*1500*/  FADD R17, R14.reuse, -R22 ;  /* 0x800000160e117221 */ /* 0x040fe40000000000 */
[----:B------:R-:W-:Y:S02]  /*1510*/  FADD R20, R21, -R20 ;  /* 0x8000001415147221 */ /* 0x000fe40000000000 */
[----:B------:R-:W-:Y:S02]  /*1520*/  FADD R18, -R14, R17 ;  /* 0x000000110e127221 */ /* 0x000fe40000000100 */
[----:B------:R-:W-:-:S04]  /*1530*/  FADD R19, R20, R19 ;  /* 0x0000001314137221 */ /* 0x000fc80000000000 */
[----:B------:R-:W-:-:S04]  /*1540*/  FFMA R16, R19, R6, R24 ;  /* 0x0000000613107223 */ /* 0x000fc80000000018 */
[----:B------:R-:W-:-:S04]  /*1550*/  FADD R20, -R24, R16 ;  /* 0x0000001018147221 */ /* 0x000fc80000000100 */
[--C-:B------:R-:W-:Y:S01]  /*1560*/  FADD R21, R16, -R20.reuse ;  /* 0x8000001410157221 */ /* 0x100fe20000000000 */
[----:B------:R-:W-:-:S03]  /*1570*/  FFMA R20, R19, R6, -R20 ;  /* 0x0000000613147223 */ /* 0x000fc60000000814 */
[----:B------:R-:W-:Y:S01]  /*1580*/  FADD R19, R24, -R21 ;  /* 0x8000001518137221 */ /* 0x000fe20000000000 */
[----:B------:R-:W-:Y:S01]  /*1590*/  FADD R21, R17, -R18 ;  /* 0x8000001211157221 */ /* 0x000fe20000000000 */
[----:B------:R-:W-:Y:S02]  /*15a0*/  FADD R18, -R18, -R22 ;  /* 0x8000001612127221 */ /* 0x000fe40000000100 */
[----:B------:R-:W-:Y:S01]  /*15b0*/  FADD R19, R19, R20 ;  /* 0x0000001413137221 */ /* 0x000fe20000000000 */
[----:B------:R-:W-:-:S03]  /*15c0*/  FADD R21, R14, -R21 ;  /* 0x800000150e157221 */ /* 0x000fc60000000000 */
[CC--:B------:R-:W-:Y:S01]  /*15d0*/  FMUL R33, R16.reuse, R19.reuse ;  /* 0x0000001310217220 */ /* 0x0c0fe20000400000 */
[----:B------:R-:W-:Y:S01]  /*15e0*/  FADD R18, R21, R18 ;  /* 0x0000001215127221 */ /* 0x000fe20000000000 */
[C---:B------:R-:W-:Y:S02]  /*15f0*/  FMUL R21, R16.reuse, R16 ;  /* 0x0000001010157220 */ /* 0x040fe40000400000 */
[----:B------:R-:W-:Y:S01]  /*1600*/  FFMA R22, R16, R19, R33 ;  /* 0x0000001310167223 */ /* 0x000fe20000000021 */
[----:B------:R-:W-:-:S03]  /*1610*/  FADD R18, R15, R18 ;  /* 0x000000120f127221 */ /* 0x000fc60000000000 */
[----:B------:R-:W-:Y:S01]  /*1620*/  FADD R14, R21, R22 ;  /* 0x00000016150e7221 */ /* 0x000fe20000000000 */
[----:B------:R-:W-:-:S03]  /*1630*/  FADD R18, R18, -R23 ;  /* 0x8000001712127221 */ /* 0x000fc60000000000 */
[----:B------:R-:W-:Y:S01]  /*1640*/  FADD R23, -R21, R14 ;  /* 0x0000000e15177221 */ /* 0x000fe20000000100 */
[----:B------:R-:W-:-:S03]  /*1650*/  FADD R15, R17, R18 ;  /* 0x00000012110f7221 */ /* 0x000fc60000000000 */
[----:B------:R-:W-:Y:S01]  /*1660*/  FADD R24, -R14, R23 ;  /* 0x000000170e187221 */ /* 0x000fe20000000100 */
[----:B------:R-:W-:Y:S01]  /*1670*/  FADD R20, -R17, R15 ;  /* 0x0000000f11147221 */ /* 0x000fe20000000100 */
[----:B------:R-:W-:Y:S01]  /*1680*/  FADD R23, R22, -R23 ;  /* 0x8000001716177221 */ /* 0x000fe20000000000 */
[----:B------:R-:W-:Y:S01]  /*1690*/  FFMA R22, R16, R16, -R21 ;  /* 0x0000001010167223 */ /* 0x000fe20000000815 */
[----:B------:R-:W-:Y:S01]  /*16a0*/  FADD R24, R21, R24 ;  /* 0x0000001815187221 */ /* 0x000fe20000000000 */
[C-C-:B------:R-:W-:Y:S01]  /*16b0*/  FADD R16, R15.reuse, -R20.reuse ;  /* 0x800000140f107221 */ /* 0x140fe20000000000 */
[----:B------:R-:W-:Y:S01]  /*16c0*/  FADD R21, R18, -R20 ;  /* 0x8000001412157221 */ /* 0x000fe20000000000 */
[----:B------:R-:W-:Y:S01]  /*16d0*/  FMUL R18, R15, R6 ;  /* 0x000000060f127220 */ /* 0x000fe20000400000 */
[----:B------:R-:W-:Y:S01]  /*16e0*/  FADD R23, R24, R23 ;  /* 0x0000001718177221 */ /* 0x000fe20000000000 */
[----:B------:R-:W-:-:S03]  /*16f0*/  FADD R16, R17, -R16 ;  /* 0x8000001011107221 */ /* 0x000fc60000000000 */
[----:B------:R-:W-:Y:S01]  /*1700*/  FADD R22, R22, R23 ;  /* 0x0000001716167221 */ /* 0x000fe20000000000 */
[----:B------:R-:W-:-:S03]  /*1710*/  FADD R21, R16, R21 ;  /* 0x0000001510157221 */ /* 0x000fc60000000000 */
[----:B------:R-:W-:Y:S01]  /*1720*/  FFMA R19, R19, R19, R22 ;  /* 0x0000001313137223 */ /* 0x000fe20000000016 */
[----:B------:R-:W-:-:S03]  /*1730*/  FFMA R20, R21, R6, R18 ;  /* 0x0000000615147223 */ /* 0x000fc60000000012 */
[----:B------:R-:W-:Y:S01]  /*1740*/  FADD R17, R14, R19 ;  /* 0x000000130e117221 */ /* 0x000fe20000000000 */
[----:B------:R-:W-:-:S03]  /*1750*/  FADD R16, -R18, R20 ;  /* 0x0000001412107221 */ /* 0x000fc60000000100 */
[----:B------:R-:W-:Y:S01]  /*1760*/  FADD R15, -R17, R20 ;  /* 0x00000014110f7221 */ /* 0x000fe20000000100 */
[--C-:B------:R-:W-:Y:S01]  /*1770*/  FADD R23, R20, -R16.reuse ;  /* 0x8000001014177221 */ /* 0x100fe20000000000 */
[----:B------:R-:W-:Y:S01]  /*1780*/  FFMA R22, R21, R6, -R16 ;  /* 0x0000000615167223 */ /* 0x000fe20000000810 */
[----:B------:R-:W-:Y:S01]  /*1790*/  FADD R16, -R14, R17 ;  /* 0x000000110e107221 */ /* 0x000fe20000000100 */
[----:B------:R-:W-:Y:S01]  /*17a0*/  FADD R24, -R20, R15 ;  /* 0x0000000f14187221 */ /* 0x000fe20000000100 */
[----:B------:R-:W-:-:S03]  /*17b0*/  FADD R23, R18, -R23 ;  /* 0x8000001712177221 */ /* 0x000fc60000000000 */
[--C-:B------:R-:W-:Y:S01]  /*17c0*/  FADD R21, R15, -R24.reuse ;  /* 0x800000180f157221 */ /* 0x100fe20000000000 */
[C---:B------:R-:W-:Y:S01]  /*17d0*/  FADD R24, -R17.reuse, -R24 ;  /* 0x8000001811187221 */ /* 0x040fe20000000100 */
[----:B------:R-:W-:Y:S01]  /*17e0*/  FADD R17, -R17, R16 ;  /* 0x0000001011117221 */ /* 0x000fe20000000100 */
[----:B------:R-:W-:Y:S01]  /*17f0*/  FADD R22, R23, R22 ;  /* 0x0000001617167221 */ /* 0x000fe20000000000 */
[----:B------:R-:W-:Y:S01]  /*1800*/  FADD R21, R20, -R21 ;  /* 0x8000001514157221 */ /* 0x000fe20000000000 */
[----:B------:R-:W-:Y:S01]  /*1810*/  FADD R16, R19, -R16 ;  /* 0x8000001013107221 */ /* 0x000fe20000000000 */
[----:B------:R-:W-:Y:S02]  /*1820*/  FADD R17, R14, R17 ;  /* 0x000000110e117221 */ /* 0x000fe40000000000 */
[----:B------:R-:W-:Y:S02]  /*1830*/  FADD R21, R21, R24 ;  /* 0x0000001815157221 */ /* 0x000fe40000000000 */
[----:B------:R-:W-:-:S02]  /*1840*/  FADD R16, R17, R16 ;  /* 0x0000001011107221 */ /* 0x000fc40000000000 */
        /* <DEDUP_REMOVED lines=15> */
[----:B-12---:R-:W-:Y:S05]  /*1940*/  CALL.REL.NOINC `($__internal_4_$__cuda_sm20_sqrt_rn_f32_slowpath) ;  /* 0x0000000c00587944 */ /* 0x006fea0003c00000 */
[----:B------:R-:W-:Y:S01]  /*1950*/  MOV R14, R32 ;  /* 0x00000020000e7202 */ /* 0x000fe20000000f00 */
[----:B------:R-:W-:Y:S06]  /*1960*/  BRA `(.L_x_60) ;  /* 0x0000000000107947 */ /* 0x000fec0003800000 */
.L_x_59:
[----:B-1----:R-:W-:Y:S01]  /*1970*/  FMUL.FTZ R14, R20, R15 ;  /* 0x0000000f140e7220 */ /* 0x002fe20000410000 */
[----:B------:R-:W-:-:S03]  /*1980*/  FMUL.FTZ R16, R15, 0.5 ;  /* 0x3f0000000f107820 */ /* 0x000fc60000410000 */
[----:B------:R-:W-:-:S04]  /*1990*/  FFMA R15, -R14, R14, R20 ;  /* 0x0000000e0e0f7223 */ /* 0x000fc80000000114 */
[----:B------:R-:W-:-:S07]  /*19a0*/  FFMA R14, R15, R16, R14 ;  /* 0x000000100f0e7223 */ /* 0x000fce000000000e */
.L_x_60:
        /* <DEDUP_REMOVED lines=12> */
[----:B------:R-:W-:Y:S01]  /*1a70*/  MOV R16, R25 ;  /* 0x0000001900107202 */ /* 0x000fe20000000f00 */
[----:B------:R-:W-:Y:S01]  /*1a80*/  IMAD.MOV.U32 R15, RZ, RZ, R18 ;  /* 0x000000ffff0f7224 */ /* 0x000fe200078e0012 */
[----:B------:R-:W-:-:S07]  /*1a90*/  MOV R20, 0x1ab0 ;  /* 0x00001ab000147802 */ /* 0x000fce0000000f00 */
[----:B--2---:R-:W-:Y:S05]  /*1aa0*/  CALL.REL.NOINC `($__internal_5_$__cuda_sm3x_div_rn_noftz_f32_slowpath) ;  /* 0x0000000c00607944 */ /* 0x004fea0003c00000 */
[----:B------:R-:W-:-:S07]  /*1ab0*/  MOV R15, R21 ;  /* 0x00000015000f7202 */ /* 0x000fce0000000f00 */
.L_x_61:
[----:B--2---:R-:W-:Y:S01]  /*1ac0*/  UIMAD.WIDE.U32 UR4, UR21, 0x4, UR18 ;  /* 0x00000004150478a5 */ /* 0x004fe2000f8e0012 */
[----:B------:R-:W-:Y:S01]  /*1ad0*/  FADD R19, R2, -R15 ;  /* 0x8000000f02137221 */ /* 0x000fe20000000000 */
[----:B------:R-:W-:Y:S02]  /*1ae0*/  MOV R18, R30 ;  /* 0x0000001e00127202 */ /* 0x000fe40000000f00 */
[----:B------:R-:W-:Y:S01]  /*1af0*/  UIMAD.WIDE UR4, UR12, 0x4, UR4 ;  /* 0x000000040c0478a5 */ /* 0x000fe2000f8e0204 */
[----:B------:R-:W-:-:S05]  /*1b00*/  MOV R17, R31 ;  /* 0x0000001f00117202 */ /* 0x000fca0000000f00 */
[----:B------:R-:W-:Y:S02]  /*1b10*/  MOV R14, UR4 ;  /* 0x00000004000e7c02 */ /* 0x000fe40008000f00 */
[----:B------:R-:W-:-:S05]  /*1b20*/  MOV R15, UR5 ;  /* 0x00000005000f7c02 */ /* 0x000fca0008000f00 */
[----:B------:R3:W-:Y:S02]  /*1b30*/  STG.E desc[UR16][R14.64], R19 ;  /* 0x000000130e007986 */ /* 0x0007e4000c101910 */
.L_x_54:
[----:B------:R-:W-:Y:S01]  /*1b40*/  UIADD3 UR6, UPT, UPT, UR6, 0x1, URZ ;  /* 0x0000000106067890 */ /* 0x000fe2000fffe0ff */
[----:B------:R-:W-:Y:S01]  /*1b50*/  VIADD R0, R0, 0x1 ;  /* 0x0000000100007836 */ /* 0x000fe20000000000 */
[----:B------:R-:W-:Y:S01]  /*1b60*/  UIADD3 UR12, UPT, UPT, UR12, 0x1, URZ ;  /* 0x000000010c0c7890 */ /* 0x000fe2000fffe0ff */
[----:B------:R-:W-:Y:S01]  /*1b70*/  IADD3 R7, PT, PT, R7, 0x1, RZ ;  /* 0x0000000107077810 */ /* 0x000fe20007ffe0ff */
[----:B------:R-:W-:Y:S01]  /*1b80*/  UIADD3 UR7, UPT, UPT, UR7, 0x1, URZ ;  /* 0x0000000107077890 */ /* 0x000fe2000fffe0ff */
[----:B------:R-:W-:Y:S01]  /*1b90*/  IADD3 R8, PT, PT, R8, 0x1, RZ ;  /* 0x0000000108087810 */ /* 0x000fe20007ffe0ff */
[----:B------:R-:W-:Y:S01]  /*1ba0*/  UIADD3 UR13, UPT, UPT, UR13, 0x1, URZ ;  /* 0x000000010d0d7890 */ /* 0x000fe2000fffe0ff */
[----:B------:R-:W-:Y:S01]  /*1bb0*/  ISETP.NE.AND P0, PT, RZ, UR6, PT ;  /* 0x00000006ff007c0c */ /* 0x000fe2000bf05270 */
[----:B------:R-:W-:-:S12]  /*1bc0*/  UIADD3 UR14, UPT, UPT, UR14, 0x1, URZ ;  /* 0x000000010e0e7890 */ /* 0x000fd8000fffe0ff */
[----:B------:R-:W-:Y:S05]  /*1bd0*/  @P0 BRA `(.L_x_62) ;  /* 0xffffffe800f80947 */ /* 0x000fea000383ffff */
[----:B------:R-:W4:Y:S02]  /*1be0*/  LDCU UR20, c[0x0][0x388] ;  /* 0x00007100ff1477ac */ /* 0x000f240008000800 */
[----:B----4-:R-:W-:-:S04]  /*1bf0*/  UISETP.GE.AND UP0, UPT, UR20, 0x1, UPT ;  /* 0x000000011400788c */ /* 0x010fc8000bf06270 */
[----:B------:R-:W-:-:S06]  /*1c00*/  UISETP.LT.OR UP0, UPT, UR15, URZ, !UP0 ;  /* 0x000000ff0f00728c */ /* 0x000fcc000c701670 */
[----:B------:R-:W-:-:S13]  /*1c10*/  PLOP3.LUT P0, PT, PT, PT, UP0, 0x80, 0x8 ;  /* 0x000000000008781c */ /* 0x000fda0003f0f008 */
[----:B-12---:R-:W-:Y:S05]  /*1c20*/  @P0 EXIT ;  /* 0x000000000000094d */ /* 0x006fea0003800000 */
[----:B0-----:R-:W-:Y:S01]  /*1c30*/  MOV R10, UR20 ;  /* 0x00000014000a7c02 */ /* 0x001fe20008000f00 */
[----:B------:R-:W-:Y:S01]  /*1c40*/  IMAD.MOV.U32 R0, RZ, RZ, RZ ;  /* 0x000000ffff007224 */ /* 0x000fe200078e00ff */
[----:B------:R-:W-:-:S04]  /*1c50*/  MOV R3, 0xffffffff ;  /* 0xffffffff00037802 */ /* 0x000fc80000000f00 */
[----:B------:R-:W-:-:S04]  /*1c60*/  VIADDMNMX.U32 R10, R10, R3, UR15, PT ;  /* 0x0000000f0a0a7e46 */ /* 0x000fc8000b800003 */
[C---:B------:R-:W-:Y:S02]  /*1c70*/  ISETP.GE.U32.AND P0, PT, R10.reuse, 0x7, PT ;  /* 0x000000070a00780c */ /* 0x040fe40003f06070 */
[----:B------:R-:W-:-:S04]  /*1c80*/  IADD3 R6, PT, PT, R10, 0x1, RZ ;  /* 0x000000010a067810 */ /* 0x000fc80007ffe0ff */
[----:B---3--:R-:W-:-:S04]  /*1c90*/  LOP3.LUT R14, R6, 0x7, RZ, 0xc0, !PT ;  /* 0x00000007060e7812 */ /* 0x008fc800078ec0ff */
[----:B------:R-:W-:-:S03]  /*1ca0*/  ISETP.NE.AND P1, PT, R14, RZ, PT ;  /* 0x000000ff0e00720c */ /* 0x000fc60003f25270 */
[----:B------:R-:W-:Y:S10]  /*1cb0*/  @!P0 BRA `(.L_x_63) ;  /* 0x0000000000a88947 */ /* 0x000ff40003800000 */
[----:B------:R-:W0:Y:S01]  /*1cc0*/  LDCU.64 UR6, c[0x0][0x3d8] ;  /* 0x00007b00ff0677ac */ /* 0x000e220008000a00 */
[----:B------:R-:W-:Y:S01]  /*1cd0*/  LOP3.LUT R0, R6, 0x7ffffff8, RZ, 0xc0, !PT ;  /* 0x7ffffff806007812 */ /* 0x000fe200078ec0ff */
[----:B------:R-:W-:-:S03]  /*1ce0*/  UIMAD UR10, UR8, UR20, UR20 ;  /* 0x00000014080a72a4 */ /* 0x000fc6000f8e0214 */
[----:B------:R-:W-:Y:S01]  /*1cf0*/  IADD3 R7, PT, PT, -R0, RZ, RZ ;  /* 0x000000ff00077210 */ /* 0x000fe20007ffe1ff */
[----:B0-----:R-:W-:Y:S02]  /*1d00*/  UIMAD.WIDE.U32 UR4, UR9, 0x4, UR6 ;  /* 0x00000004090478a5 */ /* 0x001fe4000f8e0006 */
[----:B------:R-:W-:Y:S02]  /*1d10*/  UIMAD.WIDE.U32 UR6, UR10, 0x4, UR6 ;  /* 0x000000040a0678a5 */ /* 0x000fe4000f8e0006 */
[----:B------:R-:W-:Y:S02]  /*1d20*/  UIADD3 UR11, UP0, UPT, UR4, 0x10, URZ ;  /* 0x00000010040b7890 */ /* 0x000fe4000ff1e0ff */
[----:B------:R-:W-:Y:S02]  /*1d30*/  UIADD3 UR10, UP1, UPT, UR6, 0x10, URZ ;  /* 0x00000010060a7890 */ /* 0x000fe4000ff3e0ff */
[----:B------:R-:W-:Y:S02]  /*1d40*/  UIADD3.X UR4, UPT, UPT, URZ, UR5, URZ, UP0, !UPT ;  /* 0x00000005ff047290 */ /* 0x000fe400087fe4ff */
[----:B------:R-:W-:Y:S01]  /*1d50*/  UIADD3.X UR6, UPT, UPT, URZ, UR7, URZ, UP1, !UPT ;  /* 0x00000007ff067290 */ /* 0x000fe20008ffe4ff */
[----:B------:R-:W-:-:S02]  /*1d60*/  MOV R11, UR11 ;  /* 0x0000000b000b7c02 */ /* 0x000fc40008000f00 */
[----:B------:R-:W-:Y:S02]  /*1d70*/  MOV R8, UR10 ;  /* 0x0000000a00087c02 */ /* 0x000fe40008000f00 */
[----:B------:R-:W-:Y:S02]  /*1d80*/  MOV R12, UR4 ;  /* 0x00000004000c7c02 */ /* 0x000fe40008000f00 */
[----:B------:R-:W-:-:S07]  /*1d90*/  MOV R9, UR6 ;  /* 0x0000000600097c02 */ /* 0x000fce0008000f00 */
.L_x_64:
[----:B0-----:R-:W-:Y:S01]  /*1da0*/  IMAD.MOV.U32 R13, RZ, RZ, 0x7fffffff ;  /* 0x7fffffffff0d7424 */ /* 0x001fe200078e00ff */
[----:B------:R-:W-:Y:S02]  /*1db0*/  MOV R2, R11 ;  /* 0x0000000b00027202 */ /* 0x000fe40000000f00 */
[----:B------:R-:W-:Y:S02]  /*1dc0*/  MOV R3, R12 ;  /* 0x0000000c00037202 */ /* 0x000fe40000000f00 */
[----:B------:R-:W-:Y:S02]  /*1dd0*/  MOV R4, R8 ;  /* 0x0000000800047202 */ /* 0x000fe40000000f00 */
[----:B------:R-:W-:Y:S01]  /*1de0*/  MOV R5, R9 ;  /* 0x0000000900057202 */ /* 0x000fe20000000f00 */
[----:B------:R0:W-:Y:S01]  /*1df0*/  STG.E desc[UR16][R2.64+-0x10], R13 ;  /* 0xfffff00d02007986 */ /* 0x0001e2000c101910 */
[----:B------:R-:W-:Y:S02]  /*1e00*/  IADD3 R7, PT, PT, R7, 0x8, RZ ;  /* 0x0000000807077810 */ /* 0x000fe40007ffe0ff */
[----:B------:R-:W-:Y:S01]  /*1e10*/  IADD3 R11, P2, PT, R2, 0x20, RZ ;  /* 0x00000020020b7810 */ /* 0x000fe20007f5e0ff */
[----:B------:R0:W-:Y:S01]  /*1e20*/  STG.E desc[UR16][R4.64+-0x10], R13 ;  /* 0xfffff00d04007986 */ /* 0x0001e2000c101910 */
[----:B------:R-:W-:-:S02]  /*1e30*/  ISETP.NE.AND P0, PT, R7, RZ, PT ;  /* 0x000000ff0700720c */ /* 0x000fc40003f05270 */
[----:B------:R-:W-:Y:S01]  /*1e40*/  IADD3 R8, P3, PT, R4, 0x20, RZ ;  /* 0x0000002004087810 */ /* 0x000fe20007f7e0ff */
[----:B------:R0:W-:Y:S01]  /*1e50*/  STG.E desc[UR16][R2.64+-0xc], R13 ;  /* 0xfffff40d02007986 */ /* 0x0001e2000c101910 */
[----:B------:R-:W-:Y:S02]  /*1e60*/  IMAD.X R12, RZ, RZ, R3, P2 ;  /* 0x000000ffff0c7224 */ /* 0x000fe400010e0603 */
[----:B------:R-:W-:Y:S01]  /*1e70*/  IADD3.X R9, PT, PT, RZ, R5, RZ, P3, !PT ;  /* 0x00000005ff097210 */ /* 0x000fe20001ffe4ff */
[----:B------:R0:W-:Y:S04]  /*1e80*/  STG.E desc[UR16][R4.64+-0xc], R13 ;  /* 0xfffff40d04007986 */ /* 0x0001e8000c101910 */
        /* <DEDUP_REMOVED lines=11> */
[----:B------:R0:W-:Y:S01]  /*1f40*/  STG.E desc[UR16][R4.64+0xc], R13 ;  /* 0x00000c0d04007986 */ /* 0x0001e2000c101910 */
[----:B------:R-:W-:Y:S05]  /*1f50*/  @P0 BRA `(.L_x_64) ;  /* 0xfffffffc00900947 */ /* 0x000fea000383ffff */
.L_x_63:
[----:B------:R-:W-:Y:S05]  /*1f60*/  @!P1 EXIT ;  /* 0x000000000000994d */ /* 0x000fea0003800000 */
[----:B------:R-:W-:Y:S01]  /*1f70*/  ISETP.GE.U32.AND P1, PT, R14, 0x4, PT ;  /* 0x000000040e00780c */ /* 0x000fe20003f26070 */
[----:B------:R-:W-:Y:S01]  /*1f80*/  UIADD3 UR4, UPT, UPT, UR9, UR20, URZ ;  /* 0x0000001409047290 */ /* 0x000fe2000fffe0ff */
[----:B------:R-:W-:-:S11]  /*1f90*/  LOP3.LUT P0, R11, R6, 0x3, RZ, 0xc0, !PT ;  /* 0x00000003060b7812 */ /* 0x000fd6000780c0ff */
[----:B------:R-:W-:Y:S05]  /*1fa0*/  @!P1 BRA `(.L_x_65) ;  /* 0x0000000000609947 */ /* 0x000fea0003800000 */
[----:B------:R-:W1:Y:S01]  /*1fb0*/  LDC.64 R16, c[0x0][0x3d8] ;  /* 0x0000f600ff107b82 */ /* 0x000e620000000a00 */
[C---:B0-----:R-:W-:Y:S02]  /*1fc0*/  IADD3 R3, PT, PT, R0.reuse, UR9, RZ ;  /* 0x0000000900037c10 */ /* 0x041fe4000fffe0ff */
[C---:B------:R-:W-:Y:S02]  /*1fd0*/  IADD3 R13, P1, PT, R0.reuse, UR9, RZ ;  /* 0x00000009000d7c10 */ /* 0x040fe4000ff3e0ff */
[----:B------:R-:W-:Y:S02]  /*1fe0*/  IADD3 R9, P2, PT, R0, UR4, RZ ;  /* 0x0000000400097c10 */ /* 0x000fe4000ff5e0ff */
[----:B------:R-:W-:Y:S01]  /*1ff0*/  IADD3 R7, PT, PT, R3, UR20, RZ ;  /* 0x0000001403077c10 */ /* 0x000fe2000fffe0ff */
[----:B------:R-:W0:Y:S01]  /*2000*/  LDC.64 R4, c[0x0][0x3d8] ;  /* 0x0000f600ff047b82 */ /* 0x000e220000000a00 */
[----:B------:R-:W-:Y:S01]  /*2010*/  IADD3.X R14, PT, PT, RZ, RZ, RZ, P1, !PT ;  /* 0x000000ffff0e7210 */ /* 0x000fe20000ffe4ff */
[----:B------:R-:W-:Y:S01]  /*2020*/  IMAD.X R12, RZ, RZ, RZ, P2 ;  /* 0x000000ffff0c7224 */ /* 0x000fe200010e06ff */
[----:B------:R-:W-:-:S02]  /*2030*/  MOV R15, 0x7fffffff ;  /* 0x7fffffff000f7802 */ /* 0x000fc40000000f00 */
[----:B------:R-:W-:Y:S02]  /*2040*/  IADD3 R0, PT, PT, R0, 0x4, RZ ;  /* 0x0000000400007810 */ /* 0x000fe40007ffe0ff */
[-C--:B-1----:R-:W-:Y:S02]  /*2050*/  LEA R6, P1, R13, R16.reuse, 0x2 ;  /* 0x000000100d067211 */ /* 0x082fe400078210ff */
[----:B------:R-:W-:-:S04]  /*2060*/  LEA R8, P2, R9, R16, 0x2 ;  /* 0x0000001009087211 */ /* 0x000fc800078410ff */
[----:B------:R-:W-:Y:S01]  /*2070*/  LEA.HI.X R9, R9, R17, R12, 0x2, P2 ;  /* 0x0000001109097211 */ /* 0x000fe200010f140c */
[----:B0-----:R-:W-:-:S04]  /*2080*/  IMAD.WIDE.U32 R2, R3, 0x4, R4 ;  /* 0x0000000403027825 */ /* 0x001fc800078e0004 */
[----:B------:R-:W-:Y:S01]  /*2090*/  IMAD.WIDE.U32 R4, R7, 0x4, R4 ;  /* 0x0000000407047825 */ /* 0x000fe200078e0004 */
[----:B------:R-:W-:Y:S01]  /*20a0*/  LEA.HI.X R7, R13, R17, R14, 0x2, P1 ;  /* 0x000000110d077211 */ /* 0x000fe200008f140e */
[----:B------:R1:W-:Y:S04]  /*20b0*/  STG.E desc[UR16][R2.64], R15 ;  /* 0x0000000f02007986 */ /* 0x0003e8000c101910 */
[----:B------:R1:W-:Y:S04]  /*20c0*/  STG.E desc[UR16][R4.64], R15 ;  /* 0x0000000f04007986 */ /* 0x0003e8000c101910 */
[----:B------:R1:W-:Y:S04]  /*20d0*/  STG.E desc[UR16][R6.64+0x4], R15 ;  /* 0x0000040f06007986 */ /* 0x0003e8000c101910 */
[----:B------:R1:W-:Y:S04]  /*20e0*/  STG.E desc[UR16][R8.64+0x4], R15 ;  /* 0x0000040f08007986 */ /* 0x0003e8000c101910 */
[----:B------:R1:W-:Y:S04]  /*20f0*/  STG.E desc[UR16][R6.64+0x8], R15 ;  /* 0x0000080f06007986 */ /* 0x0003e8000c101910 */
[----:B------:R1:W-:Y:S04]  /*2100*/  STG.E desc[UR16][R8.64+0x8], R15 ;  /* 0x0000080f08007986 */ /* 0x0003e8000c101910 */
[----:B------:R1:W-:Y:S04]  /*2110*/  STG.E desc[UR16][R6.64+0xc], R15 ;  /* 0x00000c0f06007986 */ /* 0x0003e8000c101910 */
[----:B------:R1:W-:Y:S02]  /*2120*/  STG.E desc[UR16][R8.64+0xc], R15 ;  /* 0x00000c0f08007986 */ /* 0x0003e4000c101910 */
.L_x_65:
[----:B------:R-:W-:Y:S05]  /*2130*/  @!P0 EXIT ;  /* 0x000000000000894d */ /* 0x000fea0003800000 */
[----:B------:R-:W-:Y:S02]  /*2140*/  ISETP.NE.AND P1, PT, R11, 0x1, PT ;  /* 0x000000010b00780c */ /* 0x000fe40003f25270 */
[----:B------:R-:W-:-:S04]  /*2150*/  LOP3.LUT R10, R10, 0x1, RZ, 0xc0, !PT ;  /* 0x000000010a0a7812 */ /* 0x000fc800078ec0ff */
[----:B------:R-:W-:-:S07]  /*2160*/  ISETP.NE.U32.AND P0, PT, R10, 0x1, PT ;  /* 0x000000010a00780c */ /* 0x000fce0003f05070 */
[----:B------:R-:W-:Y:S06]  /*2170*/  @!P1 BRA `(.L_x_66) ;  /* 0x0000000000509947 */ /* 0x000fec0003800000 */
[----:B0-----:R-:W0:Y:S01]  /*2180*/  LDC.64 R12, c[0x0][0x3d8] ;  /* 0x0000f600ff0c7b82 */ /* 0x001e220000000a00 */
[C---:B-1----:R-:W-:Y:S02]  /*2190*/  IADD3 R5, PT, PT, R0.reuse, UR9, RZ ;  /* 0x0000000900057c10 */ /* 0x042fe4000fffe0ff */
[C---:B------:R-:W-:Y:S02]  /*21a0*/  IADD3 R9, P1, PT, R0.reuse, UR9, RZ ;  /* 0x0000000900097c10 */ /* 0x040fe4000ff3e0ff */
[----:B------:R-:W-:Y:S02]  /*21b0*/  IADD3 R14, P2, PT, R0, UR4, RZ ;  /* 0x00000004000e7c10 */ /* 0x000fe4000ff5e0ff */
[----:B------:R-:W-:Y:S01]  /*21c0*/  IADD3 R7, PT, PT, R5, UR20, RZ ;  /* 0x0000001405077c10 */ /* 0x000fe2000fffe0ff */
[----:B------:R-:W1:Y:S01]  /*21d0*/  LDC.64 R2, c[0x0][0x3d8] ;  /* 0x0000f600ff027b82 */ /* 0x000e620000000a00 */
[----:B------:R-:W-:Y:S01]  /*21e0*/  IADD3.X R10, PT, PT, RZ, RZ, RZ, P1, !PT ;  /* 0x000000ffff0a7210 */ /* 0x000fe20000ffe4ff */
[----:B------:R-:W-:Y:S01]  /*21f0*/  IMAD.X R15, RZ, RZ, RZ, P2 ;  /* 0x000000ffff0f7224 */ /* 0x000fe200010e06ff */
[----:B------:R-:W-:-:S02]  /*2200*/  MOV R11, 0x7fffffff ;  /* 0x7fffffff000b7802 */ /* 0x000fc40000000f00 */
[----:B------:R-:W-:Y:S02]  /*2210*/  IADD3 R0, PT, PT, R0, 0x2, RZ ;  /* 0x0000000200007810 */ /* 0x000fe40007ffe0ff */
[-C--:B0-----:R-:W-:Y:S02]  /*2220*/  LEA R6, P1, R9, R12.reuse, 0x2 ;  /* 0x0000000c09067211 */ /* 0x081fe400078210ff */
[----:B------:R-:W-:Y:S01]  /*2230*/  LEA R8, P2, R14, R12, 0x2 ;  /* 0x0000000c0e087211 */ /* 0x000fe200078410ff */
[----:B-1----:R-:W-:-:S04]  /*2240*/  IMAD.WIDE.U32 R4, R5, 0x4, R2 ;  /* 0x0000000405047825 */ /* 0x002fc800078e0002 */
[----:B------:R-:W-:Y:S01]  /*2250*/  IMAD.WIDE.U32 R2, R7, 0x4, R2 ;  /* 0x0000000407027825 */ /* 0x000fe200078e0002 */
[-C--:B------:R-:W-:Y:S01]  /*2260*/  LEA.HI.X R7, R9, R13.reuse, R10, 0x2, P1 ;  /* 0x0000000d09077211 */ /* 0x080fe200008f140a */
[----:B------:R2:W-:Y:S01]  /*2270*/  STG.E desc[UR16][R4.64], R11 ;  /* 0x0000000b04007986 */ /* 0x0005e2000c101910 */
[----:B------:R-:W-:-:S03]  /*2280*/  LEA.HI.X R9, R14, R13, R15, 0x2, P2 ;  /* 0x0000000d0e097211 */ /* 0x000fc600010f140f */
[----:B------:R2:W-:Y:S04]  /*2290*/  STG.E desc[UR16][R2.64], R11 ;  /* 0x0000000b02007986 */ /* 0x0005e8000c101910 */
[----:B------:R2:W-:Y:S04]  /*22a0*/  STG.E desc[UR16][R6.64+0x4], R11 ;  /* 0x0000040b06007986 */ /* 0x0005e8000c101910 */
[----:B------:R2:W-:Y:S02]  /*22b0*/  STG.E desc[UR16][R8.64+0x4], R11 ;  /* 0x0000040b08007986 */ /* 0x0005e4000c101910 */
.L_x_66:
[----:B------:R-:W-:Y:S05]  /*22c0*/  @!P0 EXIT ;  /* 0x000000000000894d */ /* 0x000fea0003800000 */
[----:B012---:R-:W0:Y:S01]  /*22d0*/  LDC.64 R4, c[0x0][0x3d8] ;  /* 0x0000f600ff047b82 */ /* 0x007e220000000a00 */
[----:B------:R-:W-:Y:S02]  /*22e0*/  IADD3 R3, PT, PT, R0, UR9, RZ ;  /* 0x0000000900037c10 */ /* 0x000fe4000fffe0ff */
[----:B------:R-:W-:Y:S02]  /*22f0*/  MOV R9, 0x7fffffff ;  /* 0x7fffffff00097802 */ /* 0x000fe40000000f00 */
[C---:B------:R-:W-:Y:S01]  /*2300*/  IADD3 R7, PT, PT, R3.reuse, UR20, RZ ;  /* 0x0000001403077c10 */ /* 0x040fe2000fffe0ff */
[----:B0-----:R-:W-:-:S04]  /*2310*/  IMAD.WIDE.U32 R2, R3, 0x4, R4 ;  /* 0x0000000403027825 */ /* 0x001fc800078e0004 */
[----:B------:R-:W-:Y:S01]  /*2320*/  IMAD.WIDE.U32 R4, R7, 0x4, R4 ;  /* 0x0000000407047825 */ /* 0x000fe200078e0004 */
[----:B------:R-:W-:Y:S04]  /*2330*/  STG.E desc[UR16][R2.64], R9 ;  /* 0x0000000902007986 */ /* 0x000fe8000c101910 */
[----:B------:R-:W-:Y:S01]  /*2340*/  STG.E desc[UR16][R4.64], R9 ;  /* 0x0000000904007986 */ /* 0x000fe2000c101910 */
[----:B------:R-:W-:Y:S05]  /*2350*/  EXIT ;  /* 0x000000000000794d */ /* 0x000fea0003800000 */
        .weak           $__internal_3_$__cuda_sm20_rcp_rn_f32_slowpath
        .type           $__internal_3_$__cuda_sm20_rcp_rn_f32_slowpath,@function
        .size           $__internal_3_$__cuda_sm20_rcp_rn_f32_slowpath,($__internal_4_$__cuda_sm20_sqrt_rn_f32_slowpath - $__internal_3_$__cuda_sm20_rcp_rn_f32_slowpath)
$__internal_3_$__cuda_sm20_rcp_rn_f32_slowpath:
[----:B------:R-:W-:-:S04]  /*2360*/  SHF.L.U32 R14, R9, 0x1, RZ ;  /* 0x00000001090e7819 */ /* 0x000fc800000006ff */
[----:B------:R-:W-:-:S04]  /*2370*/  SHF.R.U32.HI R14, RZ, 0x18, R14 ;  /* 0x00000018ff0e7819 */ /* 0x000fc8000001160e */
[----:B------:R-:W-:-:S13]  /*2380*/  ISETP.NE.U32.AND P0, PT, R14, RZ, PT ;  /* 0x000000ff0e00720c */ /* 0x000fda0003f05070 */
[----:B------:R-:W-:Y:S05]  /*2390*/  @P0 BRA `(.L_x_67) ;  /* 0x00000000002c0947 */ /* 0x000fea0003800000 */
[----:B------:R-:W-:-:S05]  /*23a0*/  IMAD.SHL.U32 R14, R9, 0x2, RZ ;  /* 0x00000002090e7824 */ /* 0x000fca00078e00ff */
[----:B------:R-:W-:-:S13]  /*23b0*/  ISETP.NE.AND P0, PT, R14, RZ, PT ;  /* 0x000000ff0e00720c */ /* 0x000fda0003f05270 */
[----:B------:R0:W1:Y:S01]  /*23c0*/  @!P0 MUFU.RCP R14, R9 ;  /* 0x00000009000e8308 */ /* 0x0000620000001000 */
[----:B------:R-:W-:Y:S05]  /*23d0*/  @!P0 BRA `(.L_x_68) ;  /* 0x0000000000a48947 */ /* 0x000fea0003800000 */
[----:B------:R-:W-:-:S04]  /*23e0*/  FFMA R15, R9, 1.84467440737095516160e+19, RZ ;  /* 0x5f800000090f7823 */ /* 0x000fc800000000ff */
[----:B-1----:R-:W1:Y:S02]  /*23f0*/  MUFU.RCP R14, R15 ;  /* 0x0000000f000e7308 */ /* 0x002e640000001000 */
[----:B-1----:R-:W-:-:S04]  /*2400*/  FFMA R18, R15, R14, -1 ;  /* 0xbf8000000f127423 */ /* 0x002fc8000000000e */
[----:B------:R-:W-:-:S04]  /*2410*/  FADD.FTZ R19, -R18, -RZ ;  /* 0x800000ff12137221 */ /* 0x000fc80000010100 */
[----:B------:R-:W-:-:S04]  /*2420*/  FFMA R14, R14, R19, R14 ;  /* 0x000000130e0e7223 */ /* 0x000fc8000000000e */
[----:B------:R-:W-:Y:S01]  /*2430*/  FFMA R14, R14, 1.84467440737095516160e+19, RZ ;  /* 0x5f8000000e0e7823 */ /* 0x000fe200000000ff */
[----:B------:R-:W-:Y:S06]  /*2440*/  BRA `(.L_x_68) ;  /* 0x0000000000887947 */ /* 0x000fec0003800000 */
.L_x_67:
        /* <DEDUP_REMOVED lines=29> */
[----:B------:R-:W-:-:S05]  /*2620*/  @!P0 VIADD R14, R14, 0x1 ;  /* 0x000000010e0e8836 */ /* 0x000fca0000000000 */
[----:B------:R-:W-:-:S04]  /*2630*/  @!P1 SHF.L.U32 R14, R14, 0x1, RZ ;  /* 0x000000010e0e9819 */ /* 0x000fc800000006ff */
[----:B------:R-:W-:Y:S01]  /*2640*/  LOP3.LUT R14, R14, 0x80000000, R9, 0xf8, !PT ;  /* 0x800000000e0e7812 */ /* 0x000fe200078ef809 */
[----:B------:R-:W-:Y:S06]  /*2650*/  BRA `(.L_x_68) ;  /* 0x0000000000047947 */ /* 0x000fec0003800000 */
.L_x_69:
[----:B------:R2:W3:Y:S02]  /*2660*/  MUFU.RCP R14, R9 ;  /* 0x00000009000e7308 */ /* 0x0004e40000001000 */
.L_x_68:
[----:B-1-3--:R-:W-:Y:S02]  /*2670*/  MOV R18, R14 ;  /* 0x0000000e00127202 */ /* 0x00afe40000000f00 */
[----:B------:R-:W-:Y:S02]  /*2680*/  MOV R14, R16 ;  /* 0x00000010000e7202 */ /* 0x000fe40000000f00 */
[----:B------:R-:W-:-:S04]  /*2690*/  MOV R15, 0x0 ;  /* 0x00000000000f7802 */ /* 0x000fc80000000f00 */
[----:B0-2---:R-:W-:Y:S05]  /*26a0*/  RET.REL.NODEC R14 `(damiani_volatmeter_batch_f32) ;  /* 0xffffffd80e547950 */ /* 0x005fea0003c3ffff */
        .weak           $__internal_4_$__cuda_sm20_sqrt_rn_f32_slowpath
        .type           $__internal_4_$__cuda_sm20_sqrt_rn_f32_slowpath,@function
        .size           $__internal_4_$__cuda_sm20_sqrt_rn_f32_slowpath,($__internal_5_$__cuda_sm3x_div_rn_noftz_f32_slowpath - $__internal_4_$__cuda_sm20_sqrt_rn_f32_slowpath)
$__internal_4_$__cuda_sm20_sqrt_rn_f32_slowpath:
[----:B------:R-:W-:-:S13]  /*26b0*/  LOP3.LUT P0, RZ, R20, 0x7fffffff, RZ, 0xc0, !PT ;  /* 0x7fffffff14ff7812 */ /* 0x000fda000780c0ff */
[----:B------:R-:W-:Y:S01]  /*26c0*/  @!P0 MOV R21, R20 ;  /* 0x0000001400158202 */ /* 0x000fe20000000f00 */
[----:B------:R-:W-:Y:S06]  /*26d0*/  @!P0 BRA `(.L_x_70) ;  /* 0x0000000000448947 */ /* 0x000fec0003800000 */
[----:B------:R-:W-:-:S13]  /*26e0*/  FSETP.GEU.FTZ.AND P0, PT, R20, RZ, PT ;  /* 0x000000ff1400720b */ /* 0x000fda0003f1e000 */
[----:B------:R-:W-:Y:S01]  /*26f0*/  @!P0 IMAD.MOV.U32 R21, RZ, RZ, 0x7fffffff ;  /* 0x7fffffffff158424 */ /* 0x000fe200078e00ff */
        /* <DEDUP_REMOVED lines=15> */
.L_x_70:
[----:B------:R-:W-:Y:S01]  /*27f0*/  MOV R32, R21 ;  /* 0x0000001500207202 */ /* 0x000fe20000000f00 */
[----:B------:R-:W-:Y:S01]  /*2800*/  HFMA2 R21, -RZ, RZ, 0, 0 ;  /* 0x00000000ff157431 */ /* 0x000fe200000001ff */
[----:B------:R-:W-:-:S04]  /*2810*/  MOV R20, R24 ;  /* 0x0000001800147202 */ /* 0x000fc80000000f00 */
[----:B------:R-:W-:Y:S05]  /*2820*/  RET.REL.NODEC R20 `(damiani_volatmeter_batch_f32) ;  /* 0xffffffd414f47950 */ /* 0x000fea0003c3ffff */
        .weak           $__internal_5_$__cuda_sm3x_div_rn_noftz_f32_slowpath
        .type           $__internal_5_$__cuda_sm3x_div_rn_noftz_f32_slowpath,@function
        .size           $__internal_5_$__cuda_sm3x_div_rn_noftz_f32_slowpath,(.L_x_85 - $__internal_5_$__cuda_sm3x_div_rn_noftz_f32_slowpath)
$__internal_5_$__cuda_sm3x_div_rn_noftz_f32_slowpath:
        /* <DEDUP_REMOVED lines=34> */
.L_x_71:
[----:B------:R-:W-:Y:S02]  /*2a50*/  LEA R14, R21, 0xc0800000, 0x17 ;  /* 0xc0800000150e7811 */ /* 0x000fe400078eb8ff */
[----:B------:R-:W-:-:S03]  /*2a60*/  IADD3 R24, PT, PT, R24, -0x7f, RZ ;  /* 0xffffff8118187810 */ /* 0x000fc60007ffe0ff */
[----:B------:R-:W-:Y:S02]  /*2a70*/  IMAD.IADD R25, R15, 0x1, -R14 ;  /* 0x000000010f197824 */ /* 0x000fe400078e0a0e */
[C---:B------:R-:W-:Y:S02]  /*2a80*/  IMAD R14, R24.reuse, -0x800000, R23 ;  /* 0xff800000180e7824 */ /* 0x040fe400078e0217 */
[----:B------:R0:W1:Y:S01]  /*2a90*/  MUFU.RCP R32, R25 ;  /* 0x0000001900207308 */ /* 0x0000620000001000 */
[----:B------:R-:W-:Y:S01]  /*2aa0*/  FADD.FTZ R15, -R25, -RZ ;  /* 0x800000ff190f7221 */ /* 0x000fe20000010100 */
[----:B0-----:R-:W-:-:S04]  /*2ab0*/  IADD3 R25, PT, PT, R24, 0x7f, -R21 ;  /* 0x0000007f18197810 */ /* 0x001fc80007ffe815 */
[----:B------:R-:W-:Y:S01]  /*2ac0*/  IADD3 R25, PT, PT, R25, R22, RZ ;  /* 0x0000001619197210 */ /* 0x000fe20007ffe0ff */
[----:B-1----:R-:W-:-:S04]  /*2ad0*/  FFMA R33, R32, R15, 1 ;  /* 0x3f80000020217423 */ /* 0x002fc8000000000f */
[----:B------:R-:W-:-:S04]  /*2ae0*/  FFMA R23, R32, R33, R32 ;  /* 0x0000002120177223 */ /* 0x000fc80000000020 */
[----:B------:R-:W-:-:S04]  /*2af0*/  FFMA R32, R14, R23, RZ ;  /* 0x000000170e207223 */ /* 0x000fc800000000ff */
[----:B------:R-:W-:-:S04]  /*2b00*/  FFMA R33, R15, R32, R14 ;  /* 0x000000200f217223 */ /* 0x000fc8000000000e */
[----:B------:R-:W-:-:S04]  /*2b10*/  FFMA R32, R23, R33, R32 ;  /* 0x0000002117207223 */ /* 0x000fc80000000020 */
[----:B------:R-:W-:-:S04]  /*2b20*/  FFMA R15, R15, R32, R14 ;  /* 0x000000200f0f7223 */ /* 0x000fc8000000000e */
[----:B------:R-:W-:-:S05]  /*2b30*/  FFMA R14, R23, R15, R32 ;  /* 0x0000000f170e7223 */ /* 0x000fca0000000020 */
[----:B------:R-:W-:-:S04]  /*2b40*/  SHF.R.U32.HI R21, RZ, 0x17, R14 ;  /* 0x00000017ff157819 */ /* 0x000fc8000001160e */
[----:B------:R-:W-:-:S04]  /*2b50*/  LOP3.LUT R21, R21, 0xff, RZ, 0xc0, !PT ;  /* 0x000000ff15157812 */ /* 0x000fc800078ec0ff */
[----:B------:R-:W-:-:S04]  /*2b60*/  IADD3 R21, PT, PT, R21, R25, RZ ;  /* 0x0000001915157210 */ /* 0x000fc80007ffe0ff */
        /* <DEDUP_REMOVED lines=16> */
[----:B------:R-:W-:Y:S01]  /*2c70*/  IADD3 R23, PT, PT, R21, 0x20, RZ ;  /* 0x0000002015177810 */ /* 0x000fe20007ffe0ff */
[----:B------:R-:W-:Y:S01]  /*2c80*/  IMAD.MOV R21, RZ, RZ, -R21 ;  /* 0x000000ffff157224 */ /* 0x000fe200078e0a15 */
[----:B------:R-:W-:-:S02]  /*2c90*/  LOP3.LUT R24, R24, 0x800000, RZ, 0xfc, !PT ;  /* 0x0080000018187812 */ /* 0x000fc400078efcff */
[----:B------:R-:W-:Y:S02]  /*2ca0*/  FSETP.NEU.FTZ.AND P0, PT, R22, R15, PT ;  /* 0x0000000f1600720b */ /* 0x000fe40003f1d000 */
[----:B------:R-:W-:Y:S02]  /*2cb0*/  SHF.L.U32 R23, R24, R23, RZ ;  /* 0x0000001718177219 */ /* 0x000fe400000006ff */
[----:B------:R-:W-:Y:S02]  /*2cc0*/  SEL R15, R21, RZ, P2 ;  /* 0x000000ff150f7207 */ /* 0x000fe40001000000 */
[----:B------:R-:W-:Y:S02]  /*2cd0*/  ISETP.NE.AND P1, PT, R23, RZ, P1 ;  /* 0x000000ff1700720c */ /* 0x000fe40000f25270 */
[----:B------:R-:W-:Y:S02]  /*2ce0*/  SHF.R.U32.HI R15, RZ, R15, R24 ;  /* 0x0000000fff0f7219 */ /* 0x000fe40000011618 */
[----:B------:R-:W-:-:S02]  /*2cf0*/  PLOP3.LUT P0, PT, P0, P1, PT, 0xf8, 0x8f ;  /* 0x00000000008f781c */ /* 0x000fc40000703f70 */
[----:B------:R-:W-:Y:S02]  /*2d00*/  SHF.R.U32.HI R22, RZ, 0x1, R15 ;  /* 0x00000001ff167819 */ /* 0x000fe4000001160f */
[----:B------:R-:W-:-:S04]  /*2d10*/  SEL R21, RZ, 0x1, !P0 ;  /* 0x00000001ff157807 */ /* 0x000fc80004000000 */
[----:B------:R-:W-:-:S04]  /*2d20*/  LOP3.LUT R24, R21, 0x1, R22, 0xf8, !PT ;  /* 0x0000000115187812 */ /* 0x000fc800078ef816 */
[----:B------:R-:W-:-:S04]  /*2d30*/  LOP3.LUT R15, R24, R15, RZ, 0xc0, !PT ;  /* 0x0000000f180f7212 */ /* 0x000fc800078ec0ff */
[----:B------:R-:W-:-:S04]  /*2d40*/  IADD3 R15, PT, PT, R22, R15, RZ ;  /* 0x0000000f160f7210 */ /* 0x000fc80007ffe0ff */
[----:B------:R-:W-:Y:S01]  /*2d50*/  LOP3.LUT R14, R15, R14, RZ, 0xfc, !PT ;  /* 0x0000000e0f0e7212 */ /* 0x000fe200078efcff */
[----:B------:R-:W-:Y:S06]  /*2d60*/  BRA `(.L_x_78) ;  /* 0x0000000000347947 */ /* 0x000fec0003800000 */
.L_x_77:
[----:B------:R-:W-:-:S04]  /*2d70*/  LOP3.LUT R14, R14, 0x80000000, RZ, 0xc0, !PT ;  /* 0x800000000e0e7812 */ /* 0x000fc800078ec0ff */
[----:B------:R-:W-:Y:S01]  /*2d80*/  LOP3.LUT R14, R14, 0x7f800000, RZ, 0xfc, !PT ;  /* 0x7f8000000e0e7812 */ /* 0x000fe200078efcff */
[----:B------:R-:W-:Y:S06]  /*2d90*/  BRA `(.L_x_78) ;  /* 0x0000000000287947 */ /* 0x000fec0003800000 */
.L_x_76:
[----:B------:R-:W-:Y:S01]  /*2da0*/  LEA R14, R25, R14, 0x17 ;  /* 0x0000000e190e7211 */ /* 0x000fe200078eb8ff */
[----:B------:R-:W-:Y:S06]  /*2db0*/  BRA `(.L_x_78) ;  /* 0x0000000000207947 */ /* 0x000fec0003800000 */
.L_x_75:
[----:B------:R-:W-:-:S04]  /*2dc0*/  LOP3.LUT R14, R15, 0x80000000, R23, 0x48, !PT ;  /* 0x800000000f0e7812 */ /* 0x000fc800078e4817 */
[----:B------:R-:W-:Y:S01]  /*2dd0*/  LOP3.LUT R14, R14, 0x7f800000, RZ, 0xfc, !PT ;  /* 0x7f8000000e0e7812 */ /* 0x000fe200078efcff */
[----:B------:R-:W-:Y:S06]  /*2de0*/  BRA `(.L_x_78) ;  /* 0x0000000000147947 */ /* 0x000fec0003800000 */
.L_x_74:
[----:B------:R-:W-:Y:S01]  /*2df0*/  LOP3.LUT R14, R15, 0x80000000, R23, 0x48, !PT ;  /* 0x800000000f0e7812 */ /* 0x000fe200078e4817 */
[----:B------:R-:W-:Y:S06]  /*2e00*/  BRA `(.L_x_78) ;  /* 0x00000000000c7947 */ /* 0x000fec0003800000 */
.L_x_73:
[----:B------:R-:W0:Y:S01]  /*2e10*/  MUFU.RSQ R14, -QNAN ;  /* 0xffc00000000e7908 */ /* 0x000e220000001400 */
[----:B------:R-:W-:Y:S05]  /*2e20*/  BRA `(.L_x_78) ;  /* 0x0000000000047947 */ /* 0x000fea0003800000 */
.L_x_72:
[----:B------:R-:W-:-:S07]  /*2e30*/  FADD.FTZ R14, R16, R15 ;  /* 0x0000000f100e7221 */ /* 0x000fce0000010000 */
.L_x_78:
[----:B------:R-:W-:Y:S01]  /*2e40*/  HFMA2 R15, -RZ, RZ, 0, 0 ;  /* 0x00000000ff0f7431 */ /* 0x000fe200000001ff */
[----:B0-----:R-:W-:Y:S02]  /*2e50*/  MOV R21, R14 ;  /* 0x0000000e00157202 */ /* 0x001fe40000000f00 */
[----:B------:R-:W-:-:S04]  /*2e60*/  MOV R14, R20 ;  /* 0x00000014000e7202 */ /* 0x000fc80000000f00 */
[----:B------:R-:W-:Y:S05]  /*2e70*/  RET.REL.NODEC R14 `(damiani_volatmeter_batch_f32) ;  /* 0xffffffd00e607950 */ /* 0x000fea0003c3ffff */
.L_x_79:
        /* <DEDUP_REMOVED lines=16> */
.L_x_85:


//--------------------- .nv.shared.reserved.0     --------------------------
	.section	.nv.shared.reserved.0,"aw",@nobits
	.weak		__nv_reservedSMEM_offset_0_alias
	.size		__nv_reservedSMEM_offset_0_alias, 0, 64
	.other		__nv_reservedSMEM_offset_0_alias,@"STO_CUDA_RESERVED_SHARED STV_DEFAULT"
__nv_reservedSMEM_offset_0_alias:
	.zero		0
	.zero		64


//--------------------- .nv.constant0.damiani_volatmeter_many_series_one_param_time_major_f32 --------------------------
	.section	.nv.constant0.damiani_volatmeter_many_series_one_param_time_major_f32,"a",@progbits
	.sectionflags	@""
	.align	4
.nv.constant0.damiani_volatmeter_many_series_one_param_time_major_f32:
	.zero		984


//--------------------- .nv.constant0.damiani_volatmeter_batch_f32 --------------------------
	.section	.nv.constant0.damiani_volatmeter_batch_f32,"a",@progbits
	.sectionflags	@""
	.align	4
.nv.constant0.damiani_volatmeter_batch_f32:
	.zero		992


//--------------------- SYMBOLS --------------------------

	.type		.nv.reservedSmem.offset0,@object
	.size		.nv.reservedSmem.offset0,0x4
